	.target	sm_100a

	.elftype	@"ET_EXEC"


//--------------------- .note.nv.tkinfo           --------------------------
	.section	.note.nv.tkinfo,"",@"SHT_NOTE"
	.sectionflags	@"SHF_NOTE_NV_TKINFO"
	.tkinfo
        /*0018*/ 	.word	0x00000002
        /*0030*/ 	.string	""
        /*0030*/ 	.string	"ptxas"
        /*0030*/ 	.string	"Cuda compilation tools, release 13.0, V13.0.88"
        /*0030*/ 	.string	"Build cuda_13.0.r13.0/compiler.36424714_0"
        /*0030*/ 	.string	"-arch sm_100a -m 64 "



//--------------------- .note.nv.cuinfo           --------------------------
	.section	.note.nv.cuinfo,"",@"SHT_NOTE"
	.sectionflags	@"SHF_NOTE_NV_CUINFO"
        /*0018*/ 	.short	0x0002
        /*001a*/ 	.short	0x0064
        /*001c*/ 	.short	0x0082
	.zero		2


//--------------------- .nv.info                  --------------------------
	.section	.nv.info,"",@"SHT_CUDA_INFO"
	.align	4


	//----- nvinfo : EIATTR_REGCOUNT
	.align		4
        /*0000*/ 	.byte	0x04, 0x2f
        /*0002*/ 	.short	(.L_19 - .L_18)
	.align		4
.L_18:
        /*0004*/ 	.word	index@(_ZN7cutlass13device_kernelINS_4gemm6kernel13GemmUniversalIN4cute5tupleIJiiiiEEENS1_10collective13CollectiveMmaINS1_35MainloopSm100TmaUmmaWarpSpecializedILi3ELi2ELi4ENS5_IJNS4_1CILi1EEESB_SB_EEEEENS5_IJNSA_ILi64EEESE_NSA_ILi128EEEEEENS_10tfloat32_tENS5_IJlSB_lEEESH_SI_NS4_8TiledMMAINS4_8MMA_AtomIJNS4_17SM100_MMA_TF32_SSISH_SH_fLi64ELi64ELNS4_4UMMA5MajorE0ELSN_0ELNSM_7ScaleInE0ELSO_0EEEEEENS4_6LayoutISC_NS5_IJNSA_ILi0EEESS_SS_EEEEENS5_IJNS4_10UnderscoreESV_SV_EEEEENS4_13SM90_TMA_LOADENS4_14ComposedLayoutINS4_7SwizzleILi3ELi4ELi3EEENS4_18smem_ptr_flag_bitsILi32EEENSR_INS5_IJNSA_ILi8EEENSA_ILi32EEEEEENS5_IJS15_SB_EEEEEEEvNS4_8identityESY_S19_vS1A_EENS_8epilogue10collective18CollectiveEpilogueINS1C_23Sm100TmaWarpSpecializedILi3ELi2ELi16ELb1ELb0EEEJSG_NS5_IJNSR_ISE_SB_EENSR_IS15_SB_EEEEESH_SI_SH_SI_NS1C_6fusion15FusionCallbacksIS1G_NS1K_17LinearCombinationISH_fSH_fLNS_15FloatRoundStyleE2EEESG_S1J_JEEENS4_5SM1004TMEM4LOAD26SM100_TMEM_LOAD_16dp128b8xESY_S19_NS4_17SM75_U32x4_LDSM_NENS4_14SM90_TMA_STOREES19_NS4_17SM90_U32x4_STSM_NENS4_39AutoVectorizingCopyWithAssumedAlignmentILi128EEEEEEvvEEEEvNT_6ParamsE)
        /*0008*/ 	.word	0x0000005f


	//----- nvinfo : EIATTR_FRAME_SIZE
	.align		4
.L_19:
        /*000c*/ 	.byte	0x04, 0x11
        /*000e*/ 	.short	(.L_21 - .L_20)
	.align		4
.L_20:
        /*0010*/ 	.word	index@($__internal_2_$__cuda_sm10x_tcgen05_guardrail_trap_unallocated_columns_being_dealloced)
        /*0014*/ 	.word	0x00000000


	//----- nvinfo : EIATTR_FRAME_SIZE
	.align		4
.L_21:
        /*0018*/ 	.byte	0x04, 0x11
        /*001a*/ 	.short	(.L_23 - .L_22)
	.align		4
.L_22:
        /*001c*/ 	.word	index@($__internal_1_$__cuda_sm10x_tcgen05_guardrail_trap_phase_invalid_during_alloc)
        /*0020*/ 	.word	0x00000000


	//----- nvinfo : EIATTR_FRAME_SIZE
	.align		4
.L_23:
        /*0024*/ 	.byte	0x04, 0x11
        /*0026*/ 	.short	(.L_25 - .L_24)
	.align		4
.L_24:
        /*0028*/ 	.word	index@($__internal_0_$__cuda_sm10x_tcgen05_guardrail_trap_col_being_dealloced_not_returned_by_alloc)
        /*002c*/ 	.word	0x00000000


	//----- nvinfo : EIATTR_FRAME_SIZE
	.align		4
.L_25:
        /*0030*/ 	.byte	0x04, 0x11
        /*0032*/ 	.short	(.L_27 - .L_26)
	.align		4
.L_26:
        /*0034*/ 	.word	index@(_ZN7cutlass13device_kernelINS_4gemm6kernel13GemmUniversalIN4cute5tupleIJiiiiEEENS1_10collective13CollectiveMmaINS1_35MainloopSm100TmaUmmaWarpSpecializedILi3ELi2ELi4ENS5_IJNS4_1CILi1EEESB_SB_EEEEENS5_IJNSA_ILi64EEESE_NSA_ILi128EEEEEENS_10tfloat32_tENS5_IJlSB_lEEESH_SI_NS4_8TiledMMAINS4_8MMA_AtomIJNS4_17SM100_MMA_TF32_SSISH_SH_fLi64ELi64ELNS4_4UMMA5MajorE0ELSN_0ELNSM_7ScaleInE0ELSO_0EEEEEENS4_6LayoutISC_NS5_IJNSA_ILi0EEESS_SS_EEEEENS5_IJNS4_10UnderscoreESV_SV_EEEEENS4_13SM90_TMA_LOADENS4_14ComposedLayoutINS4_7SwizzleILi3ELi4ELi3EEENS4_18smem_ptr_flag_bitsILi32EEENSR_INS5_IJNSA_ILi8EEENSA_ILi32EEEEEENS5_IJS15_SB_EEEEEEEvNS4_8identityESY_S19_vS1A_EENS_8epilogue10collective18CollectiveEpilogueINS1C_23Sm100TmaWarpSpecializedILi3ELi2ELi16ELb1ELb0EEEJSG_NS5_IJNSR_ISE_SB_EENSR_IS15_SB_EEEEESH_SI_SH_SI_NS1C_6fusion15FusionCallbacksIS1G_NS1K_17LinearCombinationISH_fSH_fLNS_15FloatRoundStyleE2EEESG_S1J_JEEENS4_5SM1004TMEM4LOAD26SM100_TMEM_LOAD_16dp128b8xESY_S19_NS4_17SM75_U32x4_LDSM_NENS4_14SM90_TMA_STOREES19_NS4_17SM90_U32x4_STSM_NENS4_39AutoVectorizingCopyWithAssumedAlignmentILi128EEEEEEvvEEEEvNT_6ParamsE)
        /*0038*/ 	.word	0x00000000


	//----- nvinfo : EIATTR_MIN_STACK_SIZE
	.align		4
.L_27:
        /*003c*/ 	.byte	0x04, 0x12
        /*003e*/ 	.short	(.L_29 - .L_28)
	.align		4
.L_28:
        /*0040*/ 	.word	index@(_ZN7cutlass13device_kernelINS_4gemm6kernel13GemmUniversalIN4cute5tupleIJiiiiEEENS1_10collective13CollectiveMmaINS1_35MainloopSm100TmaUmmaWarpSpecializedILi3ELi2ELi4ENS5_IJNS4_1CILi1EEESB_SB_EEEEENS5_IJNSA_ILi64EEESE_NSA_ILi128EEEEEENS_10tfloat32_tENS5_IJlSB_lEEESH_SI_NS4_8TiledMMAINS4_8MMA_AtomIJNS4_17SM100_MMA_TF32_SSISH_SH_fLi64ELi64ELNS4_4UMMA5MajorE0ELSN_0ELNSM_7ScaleInE0ELSO_0EEEEEENS4_6LayoutISC_NS5_IJNSA_ILi0EEESS_SS_EEEEENS5_IJNS4_10UnderscoreESV_SV_EEEEENS4_13SM90_TMA_LOADENS4_14ComposedLayoutINS4_7SwizzleILi3ELi4ELi3EEENS4_18smem_ptr_flag_bitsILi32EEENSR_INS5_IJNSA_ILi8EEENSA_ILi32EEEEEENS5_IJS15_SB_EEEEEEEvNS4_8identityESY_S19_vS1A_EENS_8epilogue10collective18CollectiveEpilogueINS1C_23Sm100TmaWarpSpecializedILi3ELi2ELi16ELb1ELb0EEEJSG_NS5_IJNSR_ISE_SB_EENSR_IS15_SB_EEEEESH_SI_SH_SI_NS1C_6fusion15FusionCallbacksIS1G_NS1K_17LinearCombinationISH_fSH_fLNS_15FloatRoundStyleE2EEESG_S1J_JEEENS4_5SM1004TMEM4LOAD26SM100_TMEM_LOAD_16dp128b8xESY_S19_NS4_17SM75_U32x4_LDSM_NENS4_14SM90_TMA_STOREES19_NS4_17SM90_U32x4_STSM_NENS4_39AutoVectorizingCopyWithAssumedAlignmentILi128EEEEEEvvEEEEvNT_6ParamsE)
        /*0044*/ 	.word	0x00000000
.L_29:


//--------------------- .nv.compat                --------------------------
	.section	.nv.compat,"",@"SHT_CUDA_COMPAT_INFO"
	.align	4
        /*0000*/ 	.byte	0x02, 0x09, 0x01, 0x00, 0x02, 0x02, 0x02, 0x00, 0x02, 0x05, 0x05, 0x00, 0x03, 0x07, 0x01, 0x01
        /*0010*/ 	.byte	0x02, 0x03, 0x01, 0x00, 0x02, 0x06, 0x01, 0x00, 0x04, 0x0b, 0x08, 0x00, 0x09, 0x00, 0x00, 0x00
        /*0020*/ 	.byte	0x00, 0x00, 0x00, 0x00


//--------------------- .nv.info._ZN7cutlass13device_kernelINS_4gemm6kernel13GemmUniversalIN4cute5tupleIJiiiiEEENS1_10collective13CollectiveMmaINS1_35MainloopSm100TmaUmmaWarpSpecializedILi3ELi2ELi4ENS5_IJNS4_1CILi1EEESB_SB_EEEEENS5_IJNSA_ILi64EEESE_NSA_ILi128EEEEEENS_10tfloat32_tENS5_IJlSB_lEEESH_SI_NS4_8TiledMMAINS4_8MMA_AtomIJNS4_17SM100_MMA_TF32_SSISH_SH_fLi64ELi64ELNS4_4UMMA5MajorE0ELSN_0ELNSM_7ScaleInE0ELSO_0EEEEEENS4_6LayoutISC_NS5_IJNSA_ILi0EEESS_SS_EEEEENS5_IJNS4_10UnderscoreESV_SV_EEEEENS4_13SM90_TMA_LOADENS4_14ComposedLayoutINS4_7SwizzleILi3ELi4ELi3EEENS4_18smem_ptr_flag_bitsILi32EEENSR_INS5_IJNSA_ILi8EEENSA_ILi32EEEEEENS5_IJS15_SB_EEEEEEEvNS4_8identityESY_S19_vS1A_EENS_8epilogue10collective18CollectiveEpilogueINS1C_23Sm100TmaWarpSpecializedILi3ELi2ELi16ELb1ELb0EEEJSG_NS5_IJNSR_ISE_SB_EENSR_IS15_SB_EEEEESH_SI_SH_SI_NS1C_6fusion15FusionCallbacksIS1G_NS1K_17LinearCombinationISH_fSH_fLNS_15FloatRoundStyleE2EEESG_S1J_JEEENS4_5SM1004TMEM4LOAD26SM100_TMEM_LOAD_16dp128b8xESY_S19_NS4_17SM75_U32x4_LDSM_NENS4_14SM90_TMA_STOREES19_NS4_17SM90_U32x4_STSM_NENS4_39AutoVectorizingCopyWithAssumedAlignmentILi128EEEEEEvvEEEEvNT_6ParamsE --------------------------
	.section	.nv.info._ZN7cutlass13device_kernelINS_4gemm6kernel13GemmUniversalIN4cute5tupleIJiiiiEEENS1_10collective13CollectiveMmaINS1_35MainloopSm100TmaUmmaWarpSpecializedILi3ELi2ELi4ENS5_IJNS4_1CILi1EEESB_SB_EEEEENS5_IJNSA_ILi64EEESE_NSA_ILi128EEEEEENS_10tfloat32_tENS5_IJlSB_lEEESH_SI_NS4_8TiledMMAINS4_8MMA_AtomIJNS4_17SM100_MMA_TF32_SSISH_SH_fLi64ELi64ELNS4_4UMMA5MajorE0ELSN_0ELNSM_7ScaleInE0ELSO_0EEEEEENS4_6LayoutISC_NS5_IJNSA_ILi0EEESS_SS_EEEEENS5_IJNS4_10UnderscoreESV_SV_EEEEENS4_13SM90_TMA_LOADENS4_14ComposedLayoutINS4_7SwizzleILi3ELi4ELi3EEENS4_18smem_ptr_flag_bitsILi32EEENSR_INS5_IJNSA_ILi8EEENSA_ILi32EEEEEENS5_IJS15_SB_EEEEEEEvNS4_8identityESY_S19_vS1A_EENS_8epilogue10collective18CollectiveEpilogueINS1C_23Sm100TmaWarpSpecializedILi3ELi2ELi16ELb1ELb0EEEJSG_NS5_IJNSR_ISE_SB_EENSR_IS15_SB_EEEEESH_SI_SH_SI_NS1C_6fusion15FusionCallbacksIS1G_NS1K_17LinearCombinationISH_fSH_fLNS_15FloatRoundStyleE2EEESG_S1J_JEEENS4_5SM1004TMEM4LOAD26SM100_TMEM_LOAD_16dp128b8xESY_S19_NS4_17SM75_U32x4_LDSM_NENS4_14SM90_TMA_STOREES19_NS4_17SM90_U32x4_STSM_NENS4_39AutoVectorizingCopyWithAssumedAlignmentILi128EEEEEEvvEEEEvNT_6ParamsE,"",@"SHT_CUDA_INFO"
	.sectionflags	@""
	.align	4


	//----- nvinfo : EIATTR_CUDA_API_VERSION
	.align		4
        /*0000*/ 	.byte	0x04, 0x37
        /*0002*/ 	.short	(.L_31 - .L_30)
.L_30:
        /*0004*/ 	.word	0x00000082


	//----- nvinfo : EIATTR_KPARAM_INFO
	.align		4
.L_31:
        /*0008*/ 	.byte	0x04, 0x17
        /*000a*/ 	.short	(.L_33 - .L_32)
.L_32:
        /*000c*/ 	.word	0x00000000
        /*0010*/ 	.short	0x0000
        /*0012*/ 	.short	0x0000
        /*0014*/ 	.byte	0x00, 0xf0, 0x01, 0x20


	//----- nvinfo : EIATTR_AT_ENTRY_FRAGMENTS
	.align		4
.L_33:
        /*0018*/ 	.byte	0x04, 0x4f
        /*001a*/ 	.short	(.L_35 - .L_34)


	//   ....[0]....
.L_34:
        /*001c*/ 	.word	0x00000006


	//----- nvinfo : EIATTR_RESERVED_SMEM_USED
	.align		4
.L_35:
        /*0020*/ 	.byte	0x01, 0x41
	.zero		2


	//----- nvinfo : EIATTR_SPARSE_MMA_MASK
	.align		4
        /*0024*/ 	.byte	0x03, 0x50
        /*0026*/ 	.short	0x0000


	//----- nvinfo : EIATTR_TCGEN05_1CTA_USED
	.align		4
        /*0028*/ 	.byte	0x01, 0x51
	.zero		2


	//----- nvinfo : EIATTR_MAXREG_COUNT
	.align		4
        /*002c*/ 	.byte	0x03, 0x1b
        /*002e*/ 	.short	0x00ff


	//----- nvinfo : EIATTR_NUM_BARRIERS
	.align		4
        /*0030*/ 	.byte	0x02, 0x4c
        /*0032*/ 	.byte	0x07
	.zero		1


	//----- nvinfo : EIATTR_EXTERNS
	.align		4
        /*0034*/ 	.byte	0x04, 0x0f
        /*0036*/ 	.short	(.L_37 - .L_36)


	//   ....[0]....
	.align		4
.L_36:
        /*0038*/ 	.word	index@(__assertfail)


	//----- nvinfo : EIATTR_MERCURY_ISA_VERSION
	.align		4
.L_37:
        /*003c*/ 	.byte	0x03, 0x5f
        /*003e*/ 	.short	0x0101


	//----- nvinfo : EIATTR_INT_WARP_WIDE_INSTR_OFFSETS
	.align		4
        /*0040*/ 	.byte	0x04, 0x31
        /*0042*/ 	.short	(.L_39 - .L_38)


	//   ....[0]....
.L_38:
        /*0044*/ 	.word	0x00002230


	//   ....[1]....
        /*0048*/ 	.word	0x000040f0


	//   ....[2]....
        /*004c*/ 	.word	0x00004110


	//   ....[3]....
        /*0050*/ 	.word	0x00004140


	//   ....[4]....
        /*0054*/ 	.word	0x00004a50


	//   ....[5]....
        /*0058*/ 	.word	0x00004af0


	//   ....[6]....
        /*005c*/ 	.word	0x00004d30


	//   ....[7]....
        /*0060*/ 	.word	0x00004df0


	//----- nvinfo : EIATTR_COOP_GROUP_MASK_REGIDS
	.align		4
.L_39:
        /*0064*/ 	.byte	0x04, 0x29
        /*0066*/ 	.short	(.L_41 - .L_40)


	//   ....[0]....
.L_40:
        /*0068*/ 	.word	0xffffffff


	//   ....[1]....
        /*006c*/ 	.word	0xffffffff


	//   ....[2]....
        /*0070*/ 	.word	0xffffffff


	//   ....[3]....
        /*0074*/ 	.word	0xffffffff


	//   ....[4]....
        /*0078*/ 	.word	0xffffffff


	//   ....[5]....
        /*007c*/ 	.word	0xffffffff


	//   ....[6]....
        /*0080*/ 	.word	0xffffffff


	//   ....[7]....
        /*0084*/ 	.word	0xffffffff


	//   ....[8]....
        /*0088*/ 	.word	0xffffffff


	//   ....[9]....
        /*008c*/ 	.word	0xffffffff


	//   ....[10]....
        /*0090*/ 	.word	0xffffffff


	//   ....[11]....
        /*0094*/ 	.word	0xffffffff


	//   ....[12]....
        /*0098*/ 	.word	0xffffffff


	//----- nvinfo : EIATTR_COOP_GROUP_INSTR_OFFSETS
	.align		4
.L_41:
        /*009c*/ 	.byte	0x04, 0x28
        /*009e*/ 	.short	(.L_43 - .L_42)


	//   ....[0]....
.L_42:
        /*00a0*/ 	.word	0x00000090


	//   ....[1]....
        /*00a4*/ 	.word	0x000004d0


	//   ....[2]....
        /*00a8*/ 	.word	0x00000620


	//   ....[3]....
        /*00ac*/ 	.word	0x000007a0


	//   ....[4]....
        /*00b0*/ 	.word	0x000008a0


	//   ....[5]....
        /*00b4*/ 	.word	0x00000a10


	//   ....[6]....
        /*00b8*/ 	.word	0x00000bb0


	//   ....[7]....
        /*00bc*/ 	.word	0x00002110


	//   ....[8]....
        /*00c0*/ 	.word	0x00002e60


	//   ....[9]....
        /*00c4*/ 	.word	0x00003070


	//   ....[10]....
        /*00c8*/ 	.word	0x000030a0


	//   ....[11]....
        /*00cc*/ 	.word	0x00003fc0


	//   ....[12]....
        /*00d0*/ 	.word	0x00004200


	//----- nvinfo : EIATTR_VRC_CTA_INIT_COUNT
	.align		4
.L_43:
        /*00d4*/ 	.byte	0x02, 0x4a
        /*00d6*/ 	.byte	0x80
	.zero		1


	//----- nvinfo : EIATTR_SYSCALL_OFFSETS
	.align		4
        /*00d8*/ 	.byte	0x04, 0x46
        /*00da*/ 	.short	(.L_45 - .L_44)


	//   ....[0]....
.L_44:
        /*00dc*/ 	.word	0x00005a60


	//   ....[1]....
        /*00e0*/ 	.word	0x00005b50


	//   ....[2]....
        /*00e4*/ 	.word	0x00006410


	//   ....[3]....
        /*00e8*/ 	.word	0x00006e60


	//----- nvinfo : EIATTR_MBARRIER_INSTR_OFFSETS
	.align		4
.L_45:
        /*00ec*/ 	.byte	0x04, 0x39
        /*00ee*/ 	.short	(.L_47 - .L_46)


	//   ....[0]....
.L_46:
        /*00f0*/ 	.word	0x000005b0
        /*00f4*/ 	.word	0x000000ff
        /*00f8*/ 	.word	0x00000000
        /*00fc*/ 	.short	0x0100
        /*00fe*/ 	.byte	0x04
	.zero		1


	//   ....[1]....
        /*0100*/ 	.word	0x000005c0
        /*0104*/ 	.word	0x000000ff
        /*0108*/ 	.word	0x00000018
        /*010c*/ 	.short	0x0100
        /*010e*/ 	.byte	0x04
	.zero		1


	//   ....[2]....
        /*0110*/ 	.word	0x000005d0
        /*0114*/ 	.word	0x000000ff
        /*0118*/ 	.word	0x00000008
        /*011c*/ 	.short	0x0100
        /*011e*/ 	.byte	0x04
	.zero		1


	//   ....[3]....
        /*0120*/ 	.word	0x000005e0
        /*0124*/ 	.word	0x000000ff
        /*0128*/ 	.word	0x00000020
        /*012c*/ 	.short	0x0100
        /*012e*/ 	.byte	0x04
	.zero		1


	//   ....[4]....
        /*0130*/ 	.word	0x000005f0
        /*0134*/ 	.word	0x000000ff
        /*0138*/ 	.word	0x00000010
        /*013c*/ 	.short	0x0100
        /*013e*/ 	.byte	0x04
	.zero		1


	//   ....[5]....
        /*0140*/ 	.word	0x00000600
        /*0144*/ 	.word	0x000000ff
        /*0148*/ 	.word	0x00000028
        /*014c*/ 	.short	0x0100
        /*014e*/ 	.byte	0x04
	.zero		1


	//   ....[6]....
        /*0150*/ 	.word	0x00000730
        /*0154*/ 	.word	0x000000ff
        /*0158*/ 	.word	0x00000030
        /*015c*/ 	.short	0x0100
        /*015e*/ 	.byte	0x04
	.zero		1


	//   ....[7]....
        /*0160*/ 	.word	0x00000740
        /*0164*/ 	.word	0x000000ff
        /*0168*/ 	.word	0x00000048
        /*016c*/ 	.short	0x0100
        /*016e*/ 	.byte	0x04
	.zero		1


	//   ....[8]....
        /*0170*/ 	.word	0x00000750
        /*0174*/ 	.word	0x000000ff
        /*0178*/ 	.word	0x00000038
        /*017c*/ 	.short	0x0100
        /*017e*/ 	.byte	0x04
	.zero		1


	//   ....[9]....
        /*0180*/ 	.word	0x00000760
        /*0184*/ 	.word	0x000000ff
        /*0188*/ 	.word	0x00000050
        /*018c*/ 	.short	0x0100
        /*018e*/ 	.byte	0x04
	.zero		1


	//   ....[10]....
        /*0190*/ 	.word	0x00000770
        /*0194*/ 	.word	0x000000ff
        /*0198*/ 	.word	0x00000040
        /*019c*/ 	.short	0x0100
        /*019e*/ 	.byte	0x04
	.zero		1


	//   ....[11]....
        /*01a0*/ 	.word	0x00000780
        /*01a4*/ 	.word	0x000000ff
        /*01a8*/ 	.word	0x00000058
        /*01ac*/ 	.short	0x0100
        /*01ae*/ 	.byte	0x04
	.zero		1


	//   ....[12]....
        /*01b0*/ 	.word	0x00000870
        /*01b4*/ 	.word	0x000000ff
        /*01b8*/ 	.word	0x00000060
        /*01bc*/ 	.short	0x0100
        /*01be*/ 	.byte	0x06
	.zero		1


	//   ....[13]....
        /*01c0*/ 	.word	0x00000880
        /*01c4*/ 	.word	0x000000ff
        /*01c8*/ 	.word	0x00000068
        /*01cc*/ 	.short	0x0100
        /*01ce*/ 	.byte	0x06
	.zero		1


	//   ....[14]....
        /*01d0*/ 	.word	0x000009c0
        /*01d4*/ 	.word	0x000000ff
        /*01d8*/ 	.word	0x00000070
        /*01dc*/ 	.short	0x0100
        /*01de*/ 	.byte	0x06
	.zero		1


	//   ....[15]....
        /*01e0*/ 	.word	0x000009d0
        /*01e4*/ 	.word	0x000000ff
        /*01e8*/ 	.word	0x00000080
        /*01ec*/ 	.short	0x0100
        /*01ee*/ 	.byte	0x06
	.zero		1


	//   ....[16]....
        /*01f0*/ 	.word	0x000009e0
        /*01f4*/ 	.word	0x000000ff
        /*01f8*/ 	.word	0x00000078
        /*01fc*/ 	.short	0x0100
        /*01fe*/ 	.byte	0x06
	.zero		1


	//   ....[17]....
        /*0200*/ 	.word	0x000009f0
        /*0204*/ 	.word	0x000000ff
        /*0208*/ 	.word	0x00000088
        /*020c*/ 	.short	0x0100
        /*020e*/ 	.byte	0x06
	.zero		1


	//   ....[18]....
        /*0210*/ 	.word	0x00000b20
        /*0214*/ 	.word	0x000000ff
        /*0218*/ 	.word	0x00000090
        /*021c*/ 	.short	0x0100
        /*021e*/ 	.byte	0x04
	.zero		1


	//   ....[19]....
        /*0220*/ 	.word	0x00000b30
        /*0224*/ 	.word	0x000000ff
        /*0228*/ 	.word	0x000000b0
        /*022c*/ 	.short	0x0100
        /*022e*/ 	.byte	0x04
	.zero		1


	//   ....[20]....
        /*0230*/ 	.word	0x00000b40
        /*0234*/ 	.word	0x000000ff
        /*0238*/ 	.word	0x00000098
        /*023c*/ 	.short	0x0100
        /*023e*/ 	.byte	0x04
	.zero		1


	//   ....[21]....
        /*0240*/ 	.word	0x00000b50
        /*0244*/ 	.word	0x000000ff
        /*0248*/ 	.word	0x000000b8
        /*024c*/ 	.short	0x0100
        /*024e*/ 	.byte	0x04
	.zero		1


	//   ....[22]....
        /*0250*/ 	.word	0x00000b60
        /*0254*/ 	.word	0x000000ff
        /*0258*/ 	.word	0x000000a0
        /*025c*/ 	.short	0x0100
        /*025e*/ 	.byte	0x04
	.zero		1


	//   ....[23]....
        /*0260*/ 	.word	0x00000b70
        /*0264*/ 	.word	0x000000ff
        /*0268*/ 	.word	0x000000c0
        /*026c*/ 	.short	0x0100
        /*026e*/ 	.byte	0x04
	.zero		1


	//   ....[24]....
        /*0270*/ 	.word	0x00000b80
        /*0274*/ 	.word	0x000000ff
        /*0278*/ 	.word	0x000000a8
        /*027c*/ 	.short	0x0100
        /*027e*/ 	.byte	0x04
	.zero		1


	//   ....[25]....
        /*0280*/ 	.word	0x00000b90
        /*0284*/ 	.word	0x000000ff
        /*0288*/ 	.word	0x000000c8
        /*028c*/ 	.short	0x0100
        /*028e*/ 	.byte	0x04
	.zero		1


	//   ....[26]....
        /*0290*/ 	.word	0x00000c80
        /*0294*/ 	.word	0x000000ff
        /*0298*/ 	.word	0x000000d0
        /*029c*/ 	.short	0x0100
        /*029e*/ 	.byte	0x04
	.zero		1


	//   ....[27]....
        /*02a0*/ 	.word	0x00000c90
        /*02a4*/ 	.word	0x000000ff
        /*02a8*/ 	.word	0x000000e0
        /*02ac*/ 	.short	0x0100
        /*02ae*/ 	.byte	0x04
	.zero		1


	//   ....[28]....
        /*02b0*/ 	.word	0x00000ca0
        /*02b4*/ 	.word	0x000000ff
        /*02b8*/ 	.word	0x000000d8
        /*02bc*/ 	.short	0x0100
        /*02be*/ 	.byte	0x04
	.zero		1


	//   ....[29]....
        /*02c0*/ 	.word	0x00000cb0
        /*02c4*/ 	.word	0x000000ff
        /*02c8*/ 	.word	0x000000e8
        /*02cc*/ 	.short	0x0100
        /*02ce*/ 	.byte	0x04
	.zero		1


	//   ....[30]....
        /*02d0*/ 	.word	0x00001590
        /*02d4*/ 	.word	0x00000003
        /*02d8*/ 	.word	0x000000e0
        /*02dc*/ 	.short	0x010a
        /*02de*/ 	.byte	0xff
	.zero		1


	//   ....[31]....
        /*02e0*/ 	.word	0x000015c0
        /*02e4*/ 	.word	0x00000003
        /*02e8*/ 	.word	0x000000d0
        /*02ec*/ 	.short	0x0101
        /*02ee*/ 	.byte	0xff
	.zero		1


	//   ....[32]....
        /*02f0*/ 	.word	0x00001690
        /*02f4*/ 	.word	0x000000ff
        /*02f8*/ 	.word	0x00000018
        /*02fc*/ 	.short	0x010a
        /*02fe*/ 	.byte	0x04
	.zero		1


	//   ....[33]....
        /*0300*/ 	.word	0x00001730
        /*0304*/ 	.word	0x000000ff
        /*0308*/ 	.word	0x00000018
        /*030c*/ 	.short	0x010a
        /*030e*/ 	.byte	0x39
	.zero		1


	//   ....[34]....
        /*0310*/ 	.word	0x00001830
        /*0314*/ 	.word	0x000000ff
        /*0318*/ 	.word	0x00000018
        /*031c*/ 	.short	0x010a
        /*031e*/ 	.byte	0x04
	.zero		1


	//   ....[35]....
        /*0320*/ 	.word	0x00001be0
        /*0324*/ 	.word	0x000000ff
        /*0328*/ 	.word	0x00000068
        /*032c*/ 	.short	0x0101
        /*032e*/ 	.byte	0x17
	.zero		1


	//   ....[36]....
        /*0330*/ 	.word	0x00001c00
        /*0334*/ 	.word	0x000000ff
        /*0338*/ 	.word	0x00000018
        /*033c*/ 	.short	0x010a
        /*033e*/ 	.byte	0x04
	.zero		1


	//   ....[37]....
        /*0340*/ 	.word	0x00001c80
        /*0344*/ 	.word	0x000000ff
        /*0348*/ 	.word	0x00000018
        /*034c*/ 	.short	0x010a
        /*034e*/ 	.byte	0x39
	.zero		1


	//   ....[38]....
        /*0350*/ 	.word	0x00001d80
        /*0354*/ 	.word	0x000000ff
        /*0358*/ 	.word	0x00000018
        /*035c*/ 	.short	0x010a
        /*035e*/ 	.byte	0x04
	.zero		1


	//   ....[39]....
        /*0360*/ 	.word	0x00002140
        /*0364*/ 	.word	0x00000002
        /*0368*/ 	.word	0x00000070
        /*036c*/ 	.short	0x010a
        /*036e*/ 	.byte	0xff
	.zero		1


	//   ....[40]....
        /*0370*/ 	.word	0x00002200
        /*0374*/ 	.word	0x00000002
        /*0378*/ 	.word	0x00000000
        /*037c*/ 	.short	0x0101
        /*037e*/ 	.byte	0xff
	.zero		1


	//   ....[41]....
        /*0380*/ 	.word	0x00002760
        /*0384*/ 	.word	0x000000ff
        /*0388*/ 	.word	0x00000000
        /*038c*/ 	.short	0x010a
        /*038e*/ 	.byte	0x04
	.zero		1


	//   ....[42]....
        /*0390*/ 	.word	0x000027f0
        /*0394*/ 	.word	0x000000ff
        /*0398*/ 	.word	0x00000000
        /*039c*/ 	.short	0x010a
        /*039e*/ 	.byte	0x05
	.zero		1


	//   ....[43]....
        /*03a0*/ 	.word	0x00002890
        /*03a4*/ 	.word	0x00000000
        /*03a8*/ 	.word	0x00000000
        /*03ac*/ 	.short	0x010a
        /*03ae*/ 	.byte	0xff
	.zero		1


	//   ....[44]....
        /*03b0*/ 	.word	0x000029b0
        /*03b4*/ 	.word	0x00000000
        /*03b8*/ 	.word	0x000000d0
        /*03bc*/ 	.short	0x010a
        /*03be*/ 	.byte	0xff
	.zero		1


	//   ....[45]....
        /*03c0*/ 	.word	0x00002a10
        /*03c4*/ 	.word	0x00000004
        /*03c8*/ 	.word	0x00000000
        /*03cc*/ 	.short	0x0101
        /*03ce*/ 	.byte	0xff
	.zero		1


	//   ....[46]....
        /*03d0*/ 	.word	0x00002a30
        /*03d4*/ 	.word	0x000000ff
        /*03d8*/ 	.word	0x00000080
        /*03dc*/ 	.short	0x010a
        /*03de*/ 	.byte	0x04
	.zero		1


	//   ....[47]....
        /*03e0*/ 	.word	0x00002b50
        /*03e4*/ 	.word	0x00000000
        /*03e8*/ 	.word	0x00000070
        /*03ec*/ 	.short	0x010a
        /*03ee*/ 	.byte	0xff
	.zero		1


	//   ....[48]....
        /*03f0*/ 	.word	0x00002c60
        /*03f4*/ 	.word	0x00000000
        /*03f8*/ 	.word	0x00000000
        /*03fc*/ 	.short	0x0101
        /*03fe*/ 	.byte	0xff
	.zero		1


	//   ....[49]....
        /*0400*/ 	.word	0x00002cf0
        /*0404*/ 	.word	0x000000ff
        /*0408*/ 	.word	0x00000080
        /*040c*/ 	.short	0x0106
        /*040e*/ 	.byte	0x04
	.zero		1


	//   ....[50]....
        /*0410*/ 	.word	0x00002d10
        /*0414*/ 	.word	0x000000ff
        /*0418*/ 	.word	0x00000080
        /*041c*/ 	.short	0x010a
        /*041e*/ 	.byte	0x04
	.zero		1


	//   ....[51]....
        /*0420*/ 	.word	0x00002da0
        /*0424*/ 	.word	0x000000ff
        /*0428*/ 	.word	0x00000080
        /*042c*/ 	.short	0x0106
        /*042e*/ 	.byte	0x07
	.zero		1


	//   ....[52]....
        /*0430*/ 	.word	0x00002de0
        /*0434*/ 	.word	0x00000000
        /*0438*/ 	.word	0x00000080
        /*043c*/ 	.short	0x010a
        /*043e*/ 	.byte	0xff
	.zero		1


	//   ....[53]....
        /*0440*/ 	.word	0x000032f0
        /*0444*/ 	.word	0x00000000
        /*0448*/ 	.word	0x00000070
        /*044c*/ 	.short	0x010a
        /*044e*/ 	.byte	0xff
	.zero		1


	//   ....[54]....
        /*0450*/ 	.word	0x00003400
        /*0454*/ 	.word	0x00000003
        /*0458*/ 	.word	0x00000000
        /*045c*/ 	.short	0x0101
        /*045e*/ 	.byte	0xff
	.zero		1


	//   ....[55]....
        /*0460*/ 	.word	0x00003410
        /*0464*/ 	.word	0x000000ff
        /*0468*/ 	.word	0x00000000
        /*046c*/ 	.short	0x010a
        /*046e*/ 	.byte	0x04
	.zero		1


	//   ....[56]....
        /*0470*/ 	.word	0x00003490
        /*0474*/ 	.word	0x000000ff
        /*0478*/ 	.word	0x000000b0
        /*047c*/ 	.short	0x010a
        /*047e*/ 	.byte	0x4b
	.zero		1


	//   ....[57]....
        /*0480*/ 	.word	0x00003570
        /*0484*/ 	.word	0x000000ff
        /*0488*/ 	.word	0x00000000
        /*048c*/ 	.short	0x010a
        /*048e*/ 	.byte	0x05
	.zero		1


	//   ....[58]....
        /*0490*/ 	.word	0x000036c0
        /*0494*/ 	.word	0x000000ff
        /*0498*/ 	.word	0x00000000
        /*049c*/ 	.short	0x010a
        /*049e*/ 	.byte	0x07
	.zero		1


	//   ....[59]....
        /*04a0*/ 	.word	0x00003df0
        /*04a4*/ 	.word	0x000000ff
        /*04a8*/ 	.word	0x00000000
        /*04ac*/ 	.short	0x010a
        /*04ae*/ 	.byte	0x04
	.zero		1


	//   ....[60]....
        /*04b0*/ 	.word	0x00003e80
        /*04b4*/ 	.word	0x000000ff
        /*04b8*/ 	.word	0x00000000
        /*04bc*/ 	.short	0x010a
        /*04be*/ 	.byte	0x05
	.zero		1


	//   ....[61]....
        /*04c0*/ 	.word	0x00003f10
        /*04c4*/ 	.word	0x000000ff
        /*04c8*/ 	.word	0x00000000
        /*04cc*/ 	.short	0x010a
        /*04ce*/ 	.byte	0x05
	.zero		1


	//   ....[62]....
        /*04d0*/ 	.word	0x00003fa0
        /*04d4*/ 	.word	0x000000ff
        /*04d8*/ 	.word	0x00000000
        /*04dc*/ 	.short	0x010a
        /*04de*/ 	.byte	0x04
	.zero		1


	//   ....[63]....
        /*04e0*/ 	.word	0x000043f0
        /*04e4*/ 	.word	0x00000000
        /*04e8*/ 	.word	0x00000070
        /*04ec*/ 	.short	0x010a
        /*04ee*/ 	.byte	0xff
	.zero		1


	//   ....[64]....
        /*04f0*/ 	.word	0x000044b0
        /*04f4*/ 	.word	0x00000000
        /*04f8*/ 	.word	0x00000000
        /*04fc*/ 	.short	0x0101
        /*04fe*/ 	.byte	0xff
	.zero		1


	//   ....[65]....
        /*0500*/ 	.word	0x000047d0
        /*0504*/ 	.word	0x000000ff
        /*0508*/ 	.word	0x00000068
        /*050c*/ 	.short	0x010a
        /*050e*/ 	.byte	0x0d
	.zero		1


	//   ....[66]....
        /*0510*/ 	.word	0x000049f0
        /*0514*/ 	.word	0x000000ff
        /*0518*/ 	.word	0x00000048
        /*051c*/ 	.short	0x010a
        /*051e*/ 	.byte	0x04
	.zero		1


	//   ....[67]....
        /*0520*/ 	.word	0x00004c00
        /*0524*/ 	.word	0x000000ff
        /*0528*/ 	.word	0x00000030
        /*052c*/ 	.short	0x010b
        /*052e*/ 	.byte	0x04
	.zero		1


	//   ....[68]....
        /*0530*/ 	.word	0x00004c80
        /*0534*/ 	.word	0x000000ff
        /*0538*/ 	.word	0x00000000
        /*053c*/ 	.short	0x0101
        /*053e*/ 	.byte	0x0e
	.zero		1


	//   ....[69]....
        /*0540*/ 	.word	0x00004cb0
        /*0544*/ 	.word	0x000000ff
        /*0548*/ 	.word	0x00000048
        /*054c*/ 	.short	0x010a
        /*054e*/ 	.byte	0x06
	.zero		1


	//   ....[70]....
        /*0550*/ 	.word	0x00004ec0
        /*0554*/ 	.word	0x000000ff
        /*0558*/ 	.word	0x00000030
        /*055c*/ 	.short	0x010b
        /*055e*/ 	.byte	0x06
	.zero		1


	//   ....[71]....
        /*0560*/ 	.word	0x00004ed0
        /*0564*/ 	.word	0x000000ff
        /*0568*/ 	.word	0x00000000
        /*056c*/ 	.short	0x0101
        /*056e*/ 	.byte	0x04
	.zero		1


	//   ....[72]....
        /*0570*/ 	.word	0x00004f80
        /*0574*/ 	.word	0x000000ff
        /*0578*/ 	.word	0x00000000
        /*057c*/ 	.short	0x010a
        /*057e*/ 	.byte	0x04
	.zero		1


	//   ....[73]....
        /*0580*/ 	.word	0x00005010
        /*0584*/ 	.word	0x000000ff
        /*0588*/ 	.word	0x00000000
        /*058c*/ 	.short	0x010a
        /*058e*/ 	.byte	0x05
	.zero		1


	//   ....[74]....
        /*0590*/ 	.word	0x000050b0
        /*0594*/ 	.word	0x00000000
        /*0598*/ 	.word	0x00000000
        /*059c*/ 	.short	0x010a
        /*059e*/ 	.byte	0xff
	.zero		1


	//   ....[75]....
        /*05a0*/ 	.word	0x00005430
        /*05a4*/ 	.word	0x00000000
        /*05a8*/ 	.word	0x00000070
        /*05ac*/ 	.short	0x010a
        /*05ae*/ 	.byte	0xff
	.zero		1


	//   ....[76]....
        /*05b0*/ 	.word	0x00005540
        /*05b4*/ 	.word	0x00000000
        /*05b8*/ 	.word	0x00000000
        /*05bc*/ 	.short	0x0101
        /*05be*/ 	.byte	0xff
	.zero		1


	//   ....[77]....
        /*05c0*/ 	.word	0x00005fc0
        /*05c4*/ 	.word	0x00000000
        /*05c8*/ 	.word	0x00000030
        /*05cc*/ 	.short	0x010a
        /*05ce*/ 	.byte	0xff
	.zero		1


	//   ....[78]....
        /*05d0*/ 	.word	0x00006030
        /*05d4*/ 	.word	0x00000054
        /*05d8*/ 	.word	0x00000090
        /*05dc*/ 	.short	0x010a
        /*05de*/ 	.byte	0xff
	.zero		1


	//   ....[79]....
        /*05e0*/ 	.word	0x000060c0
        /*05e4*/ 	.word	0x00000000
        /*05e8*/ 	.word	0x00000030
        /*05ec*/ 	.short	0x010a
        /*05ee*/ 	.byte	0xff
	.zero		1


	//   ....[80]....
        /*05f0*/ 	.word	0x000062f0
        /*05f4*/ 	.word	0x00000054
        /*05f8*/ 	.word	0x00000090
        /*05fc*/ 	.short	0x010a
        /*05fe*/ 	.byte	0xff
	.zero		1


	//   ....[81]....
        /*0600*/ 	.word	0x00006b80
        /*0604*/ 	.word	0x00000000
        /*0608*/ 	.word	0x00000000
        /*060c*/ 	.short	0x0101
        /*060e*/ 	.byte	0xff
	.zero		1


	//   ....[82]....
        /*0610*/ 	.word	0x00006b90
        /*0614*/ 	.word	0x00000002
        /*0618*/ 	.word	0x00000030
        /*061c*/ 	.short	0x010a
        /*061e*/ 	.byte	0xff
	.zero		1


	//   ....[83]....
        /*0620*/ 	.word	0x00006c60
        /*0624*/ 	.word	0x00000002
        /*0628*/ 	.word	0x00000030
        /*062c*/ 	.short	0x010a
        /*062e*/ 	.byte	0xff
	.zero		1


	//   ....[84]....
        /*0630*/ 	.word	0x00007280
        /*0634*/ 	.word	0x000000ff
        /*0638*/ 	.word	0x00000000
        /*063c*/ 	.short	0x0101
        /*063e*/ 	.byte	0x04
	.zero		1


	//   ....[85]....
        /*0640*/ 	.word	0x00007640
        /*0644*/ 	.word	0x00000002
        /*0648*/ 	.word	0x00000000
        /*064c*/ 	.short	0x0101
        /*064e*/ 	.byte	0xff
	.zero		1


	//   ....[86]....
        /*0650*/ 	.word	0x000078b0
        /*0654*/ 	.word	0x000000ff
        /*0658*/ 	.word	0x00000000
        /*065c*/ 	.short	0x0101
        /*065e*/ 	.byte	0x04
	.zero		1


	//   ....[87]....
        /*0660*/ 	.word	0x000078d0
        /*0664*/ 	.word	0x00000003
        /*0668*/ 	.word	0x000000e0
        /*066c*/ 	.short	0x010a
        /*066e*/ 	.byte	0xff
	.zero		1


	//   ....[88]....
        /*0670*/ 	.word	0x00007930
        /*0674*/ 	.word	0x00000002
        /*0678*/ 	.word	0x00000018
        /*067c*/ 	.short	0x010a
        /*067e*/ 	.byte	0xff
	.zero		1


	//   ....[89]....
        /*0680*/ 	.word	0x00007990
        /*0684*/ 	.word	0x00000002
        /*0688*/ 	.word	0x00000018
        /*068c*/ 	.short	0x010a
        /*068e*/ 	.byte	0xff
	.zero		1


	//   ....[90]....
        /*0690*/ 	.word	0x000079e0
        /*0694*/ 	.word	0x00000002
        /*0698*/ 	.word	0x00000070
        /*069c*/ 	.short	0x010a
        /*069e*/ 	.byte	0xff
	.zero		1


	//   ....[91]....
        /*06a0*/ 	.word	0x00007a40
        /*06a4*/ 	.word	0x00000000
        /*06a8*/ 	.word	0x00000000
        /*06ac*/ 	.short	0x010a
        /*06ae*/ 	.byte	0xff
	.zero		1


	//   ....[92]....
        /*06b0*/ 	.word	0x00007aa0
        /*06b4*/ 	.word	0x00000000
        /*06b8*/ 	.word	0x00000000
        /*06bc*/ 	.short	0x010a
        /*06be*/ 	.byte	0xff
	.zero		1


	//   ....[93]....
        /*06c0*/ 	.word	0x00007af0
        /*06c4*/ 	.word	0x00000000
        /*06c8*/ 	.word	0x000000d0
        /*06cc*/ 	.short	0x010a
        /*06ce*/ 	.byte	0xff
	.zero		1


	//   ....[94]....
        /*06d0*/ 	.word	0x00007b50
        /*06d4*/ 	.word	0x00000000
        /*06d8*/ 	.word	0x00000080
        /*06dc*/ 	.short	0x010a
        /*06de*/ 	.byte	0xff
	.zero		1


	//   ....[95]....
        /*06e0*/ 	.word	0x00007ba0
        /*06e4*/ 	.word	0x00000000
        /*06e8*/ 	.word	0x00000070
        /*06ec*/ 	.short	0x010a
        /*06ee*/ 	.byte	0xff
	.zero		1


	//   ....[96]....
        /*06f0*/ 	.word	0x00007c00
        /*06f4*/ 	.word	0x00000000
        /*06f8*/ 	.word	0x00000080
        /*06fc*/ 	.short	0x010a
        /*06fe*/ 	.byte	0xff
	.zero		1


	//   ....[97]....
        /*0700*/ 	.word	0x00007c50
        /*0704*/ 	.word	0x00000000
        /*0708*/ 	.word	0x00000070
        /*070c*/ 	.short	0x010a
        /*070e*/ 	.byte	0xff
	.zero		1


	//   ....[98]....
        /*0710*/ 	.word	0x00007cb0
        /*0714*/ 	.word	0x00000003
        /*0718*/ 	.word	0x000000b0
        /*071c*/ 	.short	0x010a
        /*071e*/ 	.byte	0xff
	.zero		1


	//   ....[99]....
        /*0720*/ 	.word	0x00007d10
        /*0724*/ 	.word	0x00000000
        /*0728*/ 	.word	0x00000000
        /*072c*/ 	.short	0x010a
        /*072e*/ 	.byte	0xff
	.zero		1


	//   ....[100]....
        /*0730*/ 	.word	0x00007d70
        /*0734*/ 	.word	0x00000000
        /*0738*/ 	.word	0x00000000
        /*073c*/ 	.short	0x010a
        /*073e*/ 	.byte	0xff
	.zero		1


	//   ....[101]....
        /*0740*/ 	.word	0x00007dd0
        /*0744*/ 	.word	0x00000000
        /*0748*/ 	.word	0x00000000
        /*074c*/ 	.short	0x010a
        /*074e*/ 	.byte	0xff
	.zero		1


	//   ....[102]....
        /*0750*/ 	.word	0x00007e30
        /*0754*/ 	.word	0x00000000
        /*0758*/ 	.word	0x00000000
        /*075c*/ 	.short	0x010a
        /*075e*/ 	.byte	0xff
	.zero		1


	//   ....[103]....
        /*0760*/ 	.word	0x00007e90
        /*0764*/ 	.word	0x00000000
        /*0768*/ 	.word	0x00000000
        /*076c*/ 	.short	0x010a
        /*076e*/ 	.byte	0xff
	.zero		1


	//   ....[104]....
        /*0770*/ 	.word	0x00007ee0
        /*0774*/ 	.word	0x00000000
        /*0778*/ 	.word	0x00000070
        /*077c*/ 	.short	0x010a
        /*077e*/ 	.byte	0xff
	.zero		1


	//   ....[105]....
        /*0780*/ 	.word	0x00007f40
        /*0784*/ 	.word	0x00000000
        /*0788*/ 	.word	0x00000068
        /*078c*/ 	.short	0x010a
        /*078e*/ 	.byte	0xff
	.zero		1


	//   ....[106]....
        /*0790*/ 	.word	0x00007fa0
        /*0794*/ 	.word	0x00000000
        /*0798*/ 	.word	0x00000048
        /*079c*/ 	.short	0x010a
        /*079e*/ 	.byte	0xff
	.zero		1


	//   ....[107]....
        /*07a0*/ 	.word	0x00008000
        /*07a4*/ 	.word	0x00000003
        /*07a8*/ 	.word	0x00000048
        /*07ac*/ 	.short	0x010a
        /*07ae*/ 	.byte	0xff
	.zero		1


	//   ....[108]....
        /*07b0*/ 	.word	0x00008060
        /*07b4*/ 	.word	0x00000000
        /*07b8*/ 	.word	0x00000000
        /*07bc*/ 	.short	0x010a
        /*07be*/ 	.byte	0xff
	.zero		1


	//   ....[109]....
        /*07c0*/ 	.word	0x000080c0
        /*07c4*/ 	.word	0x00000000
        /*07c8*/ 	.word	0x00000000
        /*07cc*/ 	.short	0x010a
        /*07ce*/ 	.byte	0xff
	.zero		1


	//   ....[110]....
        /*07d0*/ 	.word	0x00008110
        /*07d4*/ 	.word	0x00000000
        /*07d8*/ 	.word	0x00000070
        /*07dc*/ 	.short	0x010a
        /*07de*/ 	.byte	0xff
	.zero		1


	//   ....[111]....
        /*07e0*/ 	.word	0x00008160
        /*07e4*/ 	.word	0x00000000
        /*07e8*/ 	.word	0x00000030
        /*07ec*/ 	.short	0x010a
        /*07ee*/ 	.byte	0xff
	.zero		1


	//   ....[112]....
        /*07f0*/ 	.word	0x000081b0
        /*07f4*/ 	.word	0x00000054
        /*07f8*/ 	.word	0x00000090
        /*07fc*/ 	.short	0x010a
        /*07fe*/ 	.byte	0xff
	.zero		1


	//   ....[113]....
        /*0800*/ 	.word	0x00008200
        /*0804*/ 	.word	0x00000002
        /*0808*/ 	.word	0x00000030
        /*080c*/ 	.short	0x010a
        /*080e*/ 	.byte	0xff
	.zero		1


	//----- nvinfo : EIATTR_NUM_MBARRIERS
	.align		4
.L_47:
        /*0810*/ 	.byte	0x03, 0x38
        /*0812*/ 	.short	0x001e


	//----- nvinfo : EIATTR_EXIT_INSTR_OFFSETS
	.align		4
        /*0814*/ 	.byte	0x04, 0x1c
        /*0816*/ 	.short	(.L_49 - .L_48)


	//   ....[0]....
.L_48:
        /*0818*/ 	.word	0x000028c0


	//   ....[1]....
        /*081c*/ 	.word	0x00002db0


	//   ....[2]....
        /*0820*/ 	.word	0x00002e10


	//   ....[3]....
        /*0824*/ 	.word	0x00004210


	//   ....[4]....
        /*0828*/ 	.word	0x000050e0


	//   ....[5]....
        /*082c*/ 	.word	0x00005120


	//   ....[6]....
        /*0830*/ 	.word	0x000077a0


	//   ....[7]....
        /*0834*/ 	.word	0x00007820


	//   ....[8]....
        /*0838*/ 	.word	0x00007850


	//   ....[9]....
        /*083c*/ 	.word	0x000078c0


	//----- nvinfo : EIATTR_MAX_THREADS
	.align		4
.L_49:
        /*0840*/ 	.byte	0x04, 0x05
        /*0842*/ 	.short	(.L_51 - .L_50)
.L_50:
        /*0844*/ 	.word	0x00000100
        /*0848*/ 	.word	0x00000001
        /*084c*/ 	.word	0x00000001


	//----- nvinfo : EIATTR_CRS_STACK_SIZE
	.align		4
.L_51:
        /*0850*/ 	.byte	0x04, 0x1e
        /*0852*/ 	.short	(.L_53 - .L_52)
.L_52:
        /*0854*/ 	.word	0x00000000


	//----- nvinfo : EIATTR_CBANK_PARAM_SIZE
	.align		4
.L_53:
        /*0858*/ 	.byte	0x03, 0x19
        /*085a*/ 	.short	0x0800


	//----- nvinfo : EIATTR_PARAM_CBANK
	.align		4
        /*085c*/ 	.byte	0x04, 0x0a
        /*085e*/ 	.short	(.L_55 - .L_54)
	.align		4
.L_54:
        /*0860*/ 	.word	index@(.nv.constant0._ZN7cutlass13device_kernelINS_4gemm6kernel13GemmUniversalIN4cute5tupleIJiiiiEEENS1_10collective13CollectiveMmaINS1_35MainloopSm100TmaUmmaWarpSpecializedILi3ELi2ELi4ENS5_IJNS4_1CILi1EEESB_SB_EEEEENS5_IJNSA_ILi64EEESE_NSA_ILi128EEEEEENS_10tfloat32_tENS5_IJlSB_lEEESH_SI_NS4_8TiledMMAINS4_8MMA_AtomIJNS4_17SM100_MMA_TF32_SSISH_SH_fLi64ELi64ELNS4_4UMMA5MajorE0ELSN_0ELNSM_7ScaleInE0ELSO_0EEEEEENS4_6LayoutISC_NS5_IJNSA_ILi0EEESS_SS_EEEEENS5_IJNS4_10UnderscoreESV_SV_EEEEENS4_13SM90_TMA_LOADENS4_14ComposedLayoutINS4_7SwizzleILi3ELi4ELi3EEENS4_18smem_ptr_flag_bitsILi32EEENSR_INS5_IJNSA_ILi8EEENSA_ILi32EEEEEENS5_IJS15_SB_EEEEEEEvNS4_8identityESY_S19_vS1A_EENS_8epilogue10collective18CollectiveEpilogueINS1C_23Sm100TmaWarpSpecializedILi3ELi2ELi16ELb1ELb0EEEJSG_NS5_IJNSR_ISE_SB_EENSR_IS15_SB_EEEEESH_SI_SH_SI_NS1C_6fusion15FusionCallbacksIS1G_NS1K_17LinearCombinationISH_fSH_fLNS_15FloatRoundStyleE2EEESG_S1J_JEEENS4_5SM1004TMEM4LOAD26SM100_TMEM_LOAD_16dp128b8xESY_S19_NS4_17SM75_U32x4_LDSM_NENS4_14SM90_TMA_STOREES19_NS4_17SM90_U32x4_STSM_NENS4_39AutoVectorizingCopyWithAssumedAlignmentILi128EEEEEEvvEEEEvNT_6ParamsE)
        /*0864*/ 	.short	0x0380
        /*0866*/ 	.short	0x0800


	//----- nvinfo : EIATTR_SW_WAR
	.align		4
.L_55:
        /*0868*/ 	.byte	0x04, 0x36
        /*086a*/ 	.short	(.L_57 - .L_56)
.L_56:
        /*086c*/ 	.word	0x00000008
.L_57:


//--------------------- .nv.callgraph             --------------------------
	.section	.nv.callgraph,"",@"SHT_CUDA_CALLGRAPH"
	.align	4
	.sectionentsize	8
	.align		4
        /*0000*/ 	.word	0x00000000
	.align		4
        /*0004*/ 	.word	0xffffffff
	.align		4
        /*0008*/ 	.word	index@(_ZN7cutlass13device_kernelINS_4gemm6kernel13GemmUniversalIN4cute5tupleIJiiiiEEENS1_10collective13CollectiveMmaINS1_35MainloopSm100TmaUmmaWarpSpecializedILi3ELi2ELi4ENS5_IJNS4_1CILi1EEESB_SB_EEEEENS5_IJNSA_ILi64EEESE_NSA_ILi128EEEEEENS_10tfloat32_tENS5_IJlSB_lEEESH_SI_NS4_8TiledMMAINS4_8MMA_AtomIJNS4_17SM100_MMA_TF32_SSISH_SH_fLi64ELi64ELNS4_4UMMA5MajorE0ELSN_0ELNSM_7ScaleInE0ELSO_0EEEEEENS4_6LayoutISC_NS5_IJNSA_ILi0EEESS_SS_EEEEENS5_IJNS4_10UnderscoreESV_SV_EEEEENS4_13SM90_TMA_LOADENS4_14ComposedLayoutINS4_7SwizzleILi3ELi4ELi3EEENS4_18smem_ptr_flag_bitsILi32EEENSR_INS5_IJNSA_ILi8EEENSA_ILi32EEEEEENS5_IJS15_SB_EEEEEEEvNS4_8identityESY_S19_vS1A_EENS_8epilogue10collective18CollectiveEpilogueINS1C_23Sm100TmaWarpSpecializedILi3ELi2ELi16ELb1ELb0EEEJSG_NS5_IJNSR_ISE_SB_EENSR_IS15_SB_EEEEESH_SI_SH_SI_NS1C_6fusion15FusionCallbacksIS1G_NS1K_17LinearCombinationISH_fSH_fLNS_15FloatRoundStyleE2EEESG_S1J_JEEENS4_5SM1004TMEM4LOAD26SM100_TMEM_LOAD_16dp128b8xESY_S19_NS4_17SM75_U32x4_LDSM_NENS4_14SM90_TMA_STOREES19_NS4_17SM90_U32x4_STSM_NENS4_39AutoVectorizingCopyWithAssumedAlignmentILi128EEEEEEvvEEEEvNT_6ParamsE)
	.align		4
        /*000c*/ 	.word	index@(__assertfail)
	.align		4
        /*0010*/ 	.word	0x00000000
	.align		4
        /*0014*/ 	.word	0xfffffffe
	.align		4
        /*0018*/ 	.word	0x00000000
	.align		4
        /*001c*/ 	.word	0xfffffffd
	.align		4
        /*0020*/ 	.word	0x00000000
	.align		4
        /*0024*/ 	.word	0xfffffffc


//--------------------- .nv.constant4             --------------------------
	.section	.nv.constant4,"a",@progbits
	.align	8
	.align		8
.nv.constant4:
        /*0000*/ 	.dword	__assertfail
	.align		8
        /*0008*/ 	.dword	__unnamed_1
	.align		8
        /*0010*/ 	.dword	__unnamed_2
	.align		8
        /*0018*/ 	.dword	_ZN40_INTERNAL_cd4b6375_4_k_cu_d28e5aa6_344194cuda3std3__45__cpo5beginE
	.align		8
        /*0020*/ 	.dword	_ZN40_INTERNAL_cd4b6375_4_k_cu_d28e5aa6_344194cuda3std3__45__cpo3endE
	.align		8
        /*0028*/ 	.dword	_ZN40_INTERNAL_cd4b6375_4_k_cu_d28e5aa6_344194cuda3std3__45__cpo6cbeginE
	.align		8
        /*0030*/ 	.dword	_ZN40_INTERNAL_cd4b6375_4_k_cu_d28e5aa6_344194cuda3std3__45__cpo4cendE
	.align		8
        /*0038*/ 	.dword	_ZN40_INTERNAL_cd4b6375_4_k_cu_d28e5aa6_344194cuda3std3__442_GLOBAL__N__cd4b6375_4_k_cu_d28e5aa6_344196ignoreE
	.align		8
        /*0040*/ 	.dword	_ZN40_INTERNAL_cd4b6375_4_k_cu_d28e5aa6_344194cuda3std3__419piecewise_constructE
	.align		8
        /*0048*/ 	.dword	_ZN40_INTERNAL_cd4b6375_4_k_cu_d28e5aa6_344194cuda3std3__48in_placeE
	.align		8
        /*0050*/ 	.dword	_ZN40_INTERNAL_cd4b6375_4_k_cu_d28e5aa6_344194cuda3std6ranges3__45__cpo4swapE
	.align		8
        /*0058*/ 	.dword	_ZN40_INTERNAL_cd4b6375_4_k_cu_d28e5aa6_344194cuda3std6ranges3__45__cpo9iter_moveE
	.align		8
        /*0060*/ 	.dword	_ZN40_INTERNAL_cd4b6375_4_k_cu_d28e5aa6_344194cute7productE
	.align		8
        /*0068*/ 	.dword	_ZN40_INTERNAL_cd4b6375_4_k_cu_d28e5aa6_344194cute1_E
	.align		8
        /*0070*/ 	.dword	$str$25
	.align		8
        /*0078*/ 	.dword	$str$26
	.align		8
        /*0080*/ 	.dword	$str$27
	.align		8
        /*0088*/ 	.dword	$str$28


//--------------------- .text._ZN7cutlass13device_kernelINS_4gemm6kernel13GemmUniversalIN4cute5tupleIJiiiiEEENS1_10collective13CollectiveMmaINS1_35MainloopSm100TmaUmmaWarpSpecializedILi3ELi2ELi4ENS5_IJNS4_1CILi1EEESB_SB_EEEEENS5_IJNSA_ILi64EEESE_NSA_ILi128EEEEEENS_10tfloat32_tENS5_IJlSB_lEEESH_SI_NS4_8TiledMMAINS4_8MMA_AtomIJNS4_17SM100_MMA_TF32_SSISH_SH_fLi64ELi64ELNS4_4UMMA5MajorE0ELSN_0ELNSM_7ScaleInE0ELSO_0EEEEEENS4_6LayoutISC_NS5_IJNSA_ILi0EEESS_SS_EEEEENS5_IJNS4_10UnderscoreESV_SV_EEEEENS4_13SM90_TMA_LOADENS4_14ComposedLayoutINS4_7SwizzleILi3ELi4ELi3EEENS4_18smem_ptr_flag_bitsILi32EEENSR_INS5_IJNSA_ILi8EEENSA_ILi32EEEEEENS5_IJS15_SB_EEEEEEEvNS4_8identityESY_S19_vS1A_EENS_8epilogue10collective18CollectiveEpilogueINS1C_23Sm100TmaWarpSpecializedILi3ELi2ELi16ELb1ELb0EEEJSG_NS5_IJNSR_ISE_SB_EENSR_IS15_SB_EEEEESH_SI_SH_SI_NS1C_6fusion15FusionCallbacksIS1G_NS1K_17LinearCombinationISH_fSH_fLNS_15FloatRoundStyleE2EEESG_S1J_JEEENS4_5SM1004TMEM4LOAD26SM100_TMEM_LOAD_16dp128b8xESY_S19_NS4_17SM75_U32x4_LDSM_NENS4_14SM90_TMA_STOREES19_NS4_17SM90_U32x4_STSM_NENS4_39AutoVectorizingCopyWithAssumedAlignmentILi128EEEEEEvvEEEEvNT_6ParamsE --------------------------
	.section	.text._ZN7cutlass13device_kernelINS_4gemm6kernel13GemmUniversalIN4cute5tupleIJiiiiEEENS1_10collective13CollectiveMmaINS1_35MainloopSm100TmaUmmaWarpSpecializedILi3ELi2ELi4ENS5_IJNS4_1CILi1EEESB_SB_EEEEENS5_IJNSA_ILi64EEESE_NSA_ILi128EEEEEENS_10tfloat32_tENS5_IJlSB_lEEESH_SI_NS4_8TiledMMAINS4_8MMA_AtomIJNS4_17SM100_MMA_TF32_SSISH_SH_fLi64ELi64ELNS4_4UMMA5MajorE0ELSN_0ELNSM_7ScaleInE0ELSO_0EEEEEENS4_6LayoutISC_NS5_IJNSA_ILi0EEESS_SS_EEEEENS5_IJNS4_10UnderscoreESV_SV_EEEEENS4_13SM90_TMA_LOADENS4_14ComposedLayoutINS4_7SwizzleILi3ELi4ELi3EEENS4_18smem_ptr_flag_bitsILi32EEENSR_INS5_IJNSA_ILi8EEENSA_ILi32EEEEEENS5_IJS15_SB_EEEEEEEvNS4_8identityESY_S19_vS1A_EENS_8epilogue10collective18CollectiveEpilogueINS1C_23Sm100TmaWarpSpecializedILi3ELi2ELi16ELb1ELb0EEEJSG_NS5_IJNSR_ISE_SB_EENSR_IS15_SB_EEEEESH_SI_SH_SI_NS1C_6fusion15FusionCallbacksIS1G_NS1K_17LinearCombinationISH_fSH_fLNS_15FloatRoundStyleE2EEESG_S1J_JEEENS4_5SM1004TMEM4LOAD26SM100_TMEM_LOAD_16dp128b8xESY_S19_NS4_17SM75_U32x4_LDSM_NENS4_14SM90_TMA_STOREES19_NS4_17SM90_U32x4_STSM_NENS4_39AutoVectorizingCopyWithAssumedAlignmentILi128EEEEEEvvEEEEvNT_6ParamsE,"ax",@progbits
	.align	128
.text._ZN7cutlass13device_kernelINS_4gemm6kernel13GemmUniversalIN4cute5tupleIJiiiiEEENS1_10collective13CollectiveMmaINS1_35MainloopSm100TmaUmmaWarpSpecializedILi3ELi2ELi4ENS5_IJNS4_1CILi1EEESB_SB_EEEEENS5_IJNSA_ILi64EEESE_NSA_ILi128EEEEEENS_10tfloat32_tENS5_IJlSB_lEEESH_SI_NS4_8TiledMMAINS4_8MMA_AtomIJNS4_17SM100_MMA_TF32_SSISH_SH_fLi64ELi64ELNS4_4UMMA5MajorE0ELSN_0ELNSM_7ScaleInE0ELSO_0EEEEEENS4_6LayoutISC_NS5_IJNSA_ILi0EEESS_SS_EEEEENS5_IJNS4_10UnderscoreESV_SV_EEEEENS4_13SM90_TMA_LOADENS4_14ComposedLayoutINS4_7SwizzleILi3ELi4ELi3EEENS4_18smem_ptr_flag_bitsILi32EEENSR_INS5_IJNSA_ILi8EEENSA_ILi32EEEEEENS5_IJS15_SB_EEEEEEEvNS4_8identityESY_S19_vS1A_EENS_8epilogue10collective18CollectiveEpilogueINS1C_23Sm100TmaWarpSpecializedILi3ELi2ELi16ELb1ELb0EEEJSG_NS5_IJNSR_ISE_SB_EENSR_IS15_SB_EEEEESH_SI_SH_SI_NS1C_6fusion15FusionCallbacksIS1G_NS1K_17LinearCombinationISH_fSH_fLNS_15FloatRoundStyleE2EEESG_S1J_JEEENS4_5SM1004TMEM4LOAD26SM100_TMEM_LOAD_16dp128b8xESY_S19_NS4_17SM75_U32x4_LDSM_NENS4_14SM90_TMA_STOREES19_NS4_17SM90_U32x4_STSM_NENS4_39AutoVectorizingCopyWithAssumedAlignmentILi128EEEEEEvvEEEEvNT_6ParamsE:
        .type           _ZN7cutlass13device_kernelINS_4gemm6kernel13GemmUniversalIN4cute5tupleIJiiiiEEENS1_10collective13CollectiveMmaINS1_35MainloopSm100TmaUmmaWarpSpecializedILi3ELi2ELi4ENS5_IJNS4_1CILi1EEESB_SB_EEEEENS5_IJNSA_ILi64EEESE_NSA_ILi128EEEEEENS_10tfloat32_tENS5_IJlSB_lEEESH_SI_NS4_8TiledMMAINS4_8MMA_AtomIJNS4_17SM100_MMA_TF32_SSISH_SH_fLi64ELi64ELNS4_4UMMA5MajorE0ELSN_0ELNSM_7ScaleInE0ELSO_0EEEEEENS4_6LayoutISC_NS5_IJNSA_ILi0EEESS_SS_EEEEENS5_IJNS4_10UnderscoreESV_SV_EEEEENS4_13SM90_TMA_LOADENS4_14ComposedLayoutINS4_7SwizzleILi3ELi4ELi3EEENS4_18smem_ptr_flag_bitsILi32EEENSR_INS5_IJNSA_ILi8EEENSA_ILi32EEEEEENS5_IJS15_SB_EEEEEEEvNS4_8identityESY_S19_vS1A_EENS_8epilogue10collective18CollectiveEpilogueINS1C_23Sm100TmaWarpSpecializedILi3ELi2ELi16ELb1ELb0EEEJSG_NS5_IJNSR_ISE_SB_EENSR_IS15_SB_EEEEESH_SI_SH_SI_NS1C_6fusion15FusionCallbacksIS1G_NS1K_17LinearCombinationISH_fSH_fLNS_15FloatRoundStyleE2EEESG_S1J_JEEENS4_5SM1004TMEM4LOAD26SM100_TMEM_LOAD_16dp128b8xESY_S19_NS4_17SM75_U32x4_LDSM_NENS4_14SM90_TMA_STOREES19_NS4_17SM90_U32x4_STSM_NENS4_39AutoVectorizingCopyWithAssumedAlignmentILi128EEEEEEvvEEEEvNT_6ParamsE,@function
        .size           _ZN7cutlass13device_kernelINS_4gemm6kernel13GemmUniversalIN4cute5tupleIJiiiiEEENS1_10collective13CollectiveMmaINS1_35MainloopSm100TmaUmmaWarpSpecializedILi3ELi2ELi4ENS5_IJNS4_1CILi1EEESB_SB_EEEEENS5_IJNSA_ILi64EEESE_NSA_ILi128EEEEEENS_10tfloat32_tENS5_IJlSB_lEEESH_SI_NS4_8TiledMMAINS4_8MMA_AtomIJNS4_17SM100_MMA_TF32_SSISH_SH_fLi64ELi64ELNS4_4UMMA5MajorE0ELSN_0ELNSM_7ScaleInE0ELSO_0EEEEEENS4_6LayoutISC_NS5_IJNSA_ILi0EEESS_SS_EEEEENS5_IJNS4_10UnderscoreESV_SV_EEEEENS4_13SM90_TMA_LOADENS4_14ComposedLayoutINS4_7SwizzleILi3ELi4ELi3EEENS4_18smem_ptr_flag_bitsILi32EEENSR_INS5_IJNSA_ILi8EEENSA_ILi32EEEEEENS5_IJS15_SB_EEEEEEEvNS4_8identityESY_S19_vS1A_EENS_8epilogue10collective18CollectiveEpilogueINS1C_23Sm100TmaWarpSpecializedILi3ELi2ELi16ELb1ELb0EEEJSG_NS5_IJNSR_ISE_SB_EENSR_IS15_SB_EEEEESH_SI_SH_SI_NS1C_6fusion15FusionCallbacksIS1G_NS1K_17LinearCombinationISH_fSH_fLNS_15FloatRoundStyleE2EEESG_S1J_JEEENS4_5SM1004TMEM4LOAD26SM100_TMEM_LOAD_16dp128b8xESY_S19_NS4_17SM75_U32x4_LDSM_NENS4_14SM90_TMA_STOREES19_NS4_17SM90_U32x4_STSM_NENS4_39AutoVectorizingCopyWithAssumedAlignmentILi128EEEEEEvvEEEEvNT_6ParamsE,(.L_x_155 - _ZN7cutlass13device_kernelINS_4gemm6kernel13GemmUniversalIN4cute5tupleIJiiiiEEENS1_10collective13CollectiveMmaINS1_35MainloopSm100TmaUmmaWarpSpecializedILi3ELi2ELi4ENS5_IJNS4_1CILi1EEESB_SB_EEEEENS5_IJNSA_ILi64EEESE_NSA_ILi128EEEEEENS_10tfloat32_tENS5_IJlSB_lEEESH_SI_NS4_8TiledMMAINS4_8MMA_AtomIJNS4_17SM100_MMA_TF32_SSISH_SH_fLi64ELi64ELNS4_4UMMA5MajorE0ELSN_0ELNSM_7ScaleInE0ELSO_0EEEEEENS4_6LayoutISC_NS5_IJNSA_ILi0EEESS_SS_EEEEENS5_IJNS4_10UnderscoreESV_SV_EEEEENS4_13SM90_TMA_LOADENS4_14ComposedLayoutINS4_7SwizzleILi3ELi4ELi3EEENS4_18smem_ptr_flag_bitsILi32EEENSR_INS5_IJNSA_ILi8EEENSA_ILi32EEEEEENS5_IJS15_SB_EEEEEEEvNS4_8identityESY_S19_vS1A_EENS_8epilogue10collective18CollectiveEpilogueINS1C_23Sm100TmaWarpSpecializedILi3ELi2ELi16ELb1ELb0EEEJSG_NS5_IJNSR_ISE_SB_EENSR_IS15_SB_EEEEESH_SI_SH_SI_NS1C_6fusion15FusionCallbacksIS1G_NS1K_17LinearCombinationISH_fSH_fLNS_15FloatRoundStyleE2EEESG_S1J_JEEENS4_5SM1004TMEM4LOAD26SM100_TMEM_LOAD_16dp128b8xESY_S19_NS4_17SM75_U32x4_LDSM_NENS4_14SM90_TMA_STOREES19_NS4_17SM90_U32x4_STSM_NENS4_39AutoVectorizingCopyWithAssumedAlignmentILi128EEEEEEvvEEEEvNT_6ParamsE)
        .other          _ZN7cutlass13device_kernelINS_4gemm6kernel13GemmUniversalIN4cute5tupleIJiiiiEEENS1_10collective13CollectiveMmaINS1_35MainloopSm100TmaUmmaWarpSpecializedILi3ELi2ELi4ENS5_IJNS4_1CILi1EEESB_SB_EEEEENS5_IJNSA_ILi64EEESE_NSA_ILi128EEEEEENS_10tfloat32_tENS5_IJlSB_lEEESH_SI_NS4_8TiledMMAINS4_8MMA_AtomIJNS4_17SM100_MMA_TF32_SSISH_SH_fLi64ELi64ELNS4_4UMMA5MajorE0ELSN_0ELNSM_7ScaleInE0ELSO_0EEEEEENS4_6LayoutISC_NS5_IJNSA_ILi0EEESS_SS_EEEEENS5_IJNS4_10UnderscoreESV_SV_EEEEENS4_13SM90_TMA_LOADENS4_14ComposedLayoutINS4_7SwizzleILi3ELi4ELi3EEENS4_18smem_ptr_flag_bitsILi32EEENSR_INS5_IJNSA_ILi8EEENSA_ILi32EEEEEENS5_IJS15_SB_EEEEEEEvNS4_8identityESY_S19_vS1A_EENS_8epilogue10collective18CollectiveEpilogueINS1C_23Sm100TmaWarpSpecializedILi3ELi2ELi16ELb1ELb0EEEJSG_NS5_IJNSR_ISE_SB_EENSR_IS15_SB_EEEEESH_SI_SH_SI_NS1C_6fusion15FusionCallbacksIS1G_NS1K_17LinearCombinationISH_fSH_fLNS_15FloatRoundStyleE2EEESG_S1J_JEEENS4_5SM1004TMEM4LOAD26SM100_TMEM_LOAD_16dp128b8xESY_S19_NS4_17SM75_U32x4_LDSM_NENS4_14SM90_TMA_STOREES19_NS4_17SM90_U32x4_STSM_NENS4_39AutoVectorizingCopyWithAssumedAlignmentILi128EEEEEEvvEEEEvNT_6ParamsE,@"STO_CUDA_ENTRY STV_DEFAULT"
_ZN7cutlass13device_kernelINS_4gemm6kernel13GemmUniversalIN4cute5tupleIJiiiiEEENS1_10collective13CollectiveMmaINS1_35MainloopSm100TmaUmmaWarpSpecializedILi3ELi2ELi4ENS5_IJNS4_1CILi1EEESB_SB_EEEEENS5_IJNSA_ILi64EEESE_NSA_ILi128EEEEEENS_10tfloat32_tENS5_IJlSB_lEEESH_SI_NS4_8TiledMMAINS4_8MMA_AtomIJNS4_17SM100_MMA_TF32_SSISH_SH_fLi64ELi64ELNS4_4UMMA5MajorE0ELSN_0ELNSM_7ScaleInE0ELSO_0EEEEEENS4_6LayoutISC_NS5_IJNSA_ILi0EEESS_SS_EEEEENS5_IJNS4_10UnderscoreESV_SV_EEEEENS4_13SM90_TMA_LOADENS4_14ComposedLayoutINS4_7SwizzleILi3ELi4ELi3EEENS4_18smem_ptr_flag_bitsILi32EEENSR_INS5_IJNSA_ILi8EEENSA_ILi32EEEEEENS5_IJS15_SB_EEEEEEEvNS4_8identityESY_S19_vS1A_EENS_8epilogue10collective18CollectiveEpilogueINS1C_23Sm100TmaWarpSpecializedILi3ELi2ELi16ELb1ELb0EEEJSG_NS5_IJNSR_ISE_SB_EENSR_IS15_SB_EEEEESH_SI_SH_SI_NS1C_6fusion15FusionCallbacksIS1G_NS1K_17LinearCombinationISH_fSH_fLNS_15FloatRoundStyleE2EEESG_S1J_JEEENS4_5SM1004TMEM4LOAD26SM100_TMEM_LOAD_16dp128b8xESY_S19_NS4_17SM75_U32x4_LDSM_NENS4_14SM90_TMA_STOREES19_NS4_17SM90_U32x4_STSM_NENS4_39AutoVectorizingCopyWithAssumedAlignmentILi128EEEEEEvvEEEEvNT_6ParamsE:
[----:B------:R-:W1:Y:S01]  /*0000*/  LDC R1, c[0x0][0x37c] ;  /* 0x0000df00ff017b82 */ /* 0x000e620000000800 */
[----:B------:R-:W2:Y:S01]  /*0010*/  S2R R79, SR_TID.X ;  /* 0x00000000004f7919 */ /* 0x000ea20000002100 */
[----:B------:R-:W3:Y:S01]  /*0020*/  LDCU.64 UR8, c[0x0][0x890] ;  /* 0x00011200ff0877ac */ /* 0x000ee20008000a00 */
[----:B------:R-:W-:Y:S02]  /*0030*/  PRMT R67, RZ, 0x7610, R67 ;  /* 0x00007610ff437816 */ /* 0x000fe40000000043 */
[----:B------:R-:W-:Y:S01]  /*0040*/  ELECT P5, URZ, PT ;  /* 0x0000000000ff782f */ /* 0x000fe200038a0000 */
[----:B------:R-:W4:Y:S01]  /*0050*/  LDCU.64 UR56, c[0x0][0x358] ;  /* 0x00006b00ff3877ac */ /* 0x000f220008000a00 */
[----:B---3--:R-:W-:-:S04]  /*0060*/  UISETP.NE.U32.AND UP0, UPT, UR8, URZ, UPT ;  /* 0x000000ff0800728c */ /* 0x008fc8000bf05070 */
[----:B------:R-:W-:Y:S01]  /*0070*/  UISETP.NE.AND.EX UP0, UPT, UR9, URZ, UPT, UP0 ;  /* 0x000000ff0900728c */ /* 0x000fe2000bf05300 */
[----:B--2---:R-:W-:-:S05]  /*0080*/  SHF.R.U32.HI R73, RZ, 0x5, R79 ;  /* 0x00000005ff497819 */ /* 0x004fca000001164f */
[----:B------:R-:W2:Y:S02]  /*0090*/  SHFL.IDX PT, R0, R73, RZ, 0x1f ;  /* 0x00001fff49007589 */ /* 0x000ea400000e0000 */
[----:B--2---:R-:W-:Y:S01]  /*00a0*/  R2UR UR10, R0 ;  /* 0x00000000000a72ca */ /* 0x004fe200000e0000 */
[----:B-1--4-:R-:W-:-:S14]  /*00b0*/  BRA.U UP0, `(.L_x_0) ;  /* 0x00000001002c7547 */ /* 0x012fdc000b800000 */
[----:B------:R-:W1:Y:S02]  /*00c0*/  LDCU.64 UR4, c[0x0][0x888] ;  /* 0x00011100ff0477ac */ /* 0x000e640008000a00 */
[----:B-1----:R-:W-:-:S04]  /*00d0*/  UISETP.NE.U32.AND UP0, UPT, UR4, URZ, UPT ;  /* 0x000000ff0400728c */ /* 0x002fc8000bf05070 */
[----:B------:R-:W-:-:S09]  /*00e0*/  UISETP.NE.AND.EX UP0, UPT, UR5, URZ, UPT, UP0 ;  /* 0x000000ff0500728c */ /* 0x000fd2000bf05300 */
[----:B------:R-:W-:Y:S05]  /*00f0*/  BRA.U !UP0, `(.L_x_1) ;  /* 0x0000000108107547 */ /* 0x000fea000b800000 */
[----:B------:R-:W1:Y:S02]  /*0100*/  LDC.64 R2, c[0x0][0x888] ;  /* 0x00022200ff027b82 */ /* 0x000e640000000a00 */
[----:B-1----:R1:W5:Y:S01]  /*0110*/  LDG.E R35, desc[UR56][R2.64] ;  /* 0x0000003802237981 */ /* 0x002362000c1e1900 */
[----:B------:R-:W-:Y:S01]  /*0120*/  HFMA2 R67, -RZ, RZ, 0, 5.9604644775390625e-08 ;  /* 0x00000001ff437431 */ /* 0x000fe200000001ff */
[----:B------:R-:W-:Y:S05]  /*0130*/  BRA `(.L_x_0) ;  /* 0x00000000000c7947 */ /* 0x000fea0003800000 */
.L_x_1:
[----:B------:R-:W1:Y:S01]  /*0140*/  LDCU UR4, c[0x0][0x880] ;  /* 0x00011000ff0477ac */ /* 0x000e620008000800 */
[----:B------:R-:W-:Y:S01]  /*0150*/  HFMA2 R67, -RZ, RZ, 0, 5.9604644775390625e-08 ;  /* 0x00000001ff437431 */ /* 0x000fe200000001ff */
[----:B-1----:R-:W-:-:S07]  /*0160*/  MOV R35, UR4 ;  /* 0x0000000400237c02 */ /* 0x002fce0008000f00 */
.L_x_0:
[----:B------:R-:W2:Y:S02]  /*0170*/  LDCU.64 UR4, c[0x0][0x8b0] ;  /* 0x00011600ff0477ac */ /* 0x000ea40008000a00 */
[----:B--2---:R-:W-:-:S04]  /*0180*/  UISETP.NE.U32.AND UP0, UPT, UR4, URZ, UPT ;  /* 0x000000ff0400728c */ /* 0x004fc8000bf05070 */
[----:B------:R-:W-:-:S09]  /*0190*/  UISETP.NE.AND.EX UP0, UPT, UR5, URZ, UPT, UP0 ;  /* 0x000000ff0500728c */ /* 0x000fd2000bf05300 */
[----:B------:R-:W-:Y:S05]  /*01a0*/  BRA.U UP0, `(.L_x_2) ;  /* 0x0000000100247547 */ /* 0x000fea000b800000 */
[----:B------:R-:W2:Y:S02]  /*01b0*/  LDCU.64 UR4, c[0x0][0x8a8] ;  /* 0x00011500ff0477ac */ /* 0x000ea40008000a00 */
[----:B--2---:R-:W-:-:S04]  /*01c0*/  UISETP.NE.U32.AND UP0, UPT, UR4, URZ, UPT ;  /* 0x000000ff0400728c */ /* 0x004fc8000bf05070 */
[----:B------:R-:W-:-:S09]  /*01d0*/  UISETP.NE.AND.EX UP0, UPT, UR5, URZ, UPT, UP0 ;  /* 0x000000ff0500728c */ /* 0x000fd2000bf05300 */
[----:B------:R-:W-:Y:S05]  /*01e0*/  BRA.U !UP0, `(.L_x_3) ;  /* 0x00000001080c7547 */ /* 0x000fea000b800000 */
[----:B-1----:R-:W1:Y:S02]  /*01f0*/  LDC.64 R2, c[0x0][0x8a8] ;  /* 0x00022a00ff027b82 */ /* 0x002e640000000a00 */
[----:B-1----:R2:W5:Y:S01]  /*0200*/  LDG.E R33, desc[UR56][R2.64] ;  /* 0x0000003802217981 */ /* 0x002562000c1e1900 */
[----:B------:R-:W-:Y:S05]  /*0210*/  BRA `(.L_x_2) ;  /* 0x0000000000087947 */ /* 0x000fea0003800000 */
.L_x_3:
[----:B------:R-:W2:Y:S02]  /*0220*/  LDCU UR4, c[0x0][0x8a0] ;  /* 0x00011400ff0477ac */ /* 0x000ea40008000800 */
[----:B--2---:R-:W-:Y:S02]  /*0230*/  MOV R33, UR4 ;  /* 0x0000000400217c02 */ /* 0x004fe40008000f00 */
.L_x_2:
[----:B------:R-:W-:Y:S01]  /*0240*/  IMAD.U32 R0, RZ, RZ, UR10 ;  /* 0x0000000aff007e24 */ /* 0x000fe2000f8e00ff */
[----:B------:R-:W-:Y:S04]  /*0250*/  BSSY.RECONVERGENT B0, `(.L_x_4) ;  /* 0x000000c000007945 */ /* 0x000fe80003800200 */
[C---:B------:R-:W-:Y:S02]  /*0260*/  ISETP.NE.OR P1, PT, R0.reuse, 0x1, !P5 ;  /* 0x000000010000780c */ /* 0x040fe40006f25670 */
[----:B------:R-:W-:-:S11]  /*0270*/  ISETP.NE.OR P0, PT, R0, 0x3, !P5 ;  /* 0x000000030000780c */ /* 0x000fd60006f05670 */
[----:B------:R-:W-:Y:S05]  /*0280*/  @P1 BRA `(.L_x_5) ;  /* 0x0000000000201947 */ /* 0x000fea0003800000 */
[----:B------:R-:W3:Y:S02]  /*0290*/  LDCU.64 UR4, c[0x0][0x348] ;  /* 0x00006900ff0477ac */ /* 0x000ee40008000a00 */
[----:B---3--:R-:W-:Y:S02]  /*02a0*/  UIADD3 UR6, UP1, UPT, UR4, 0x80, URZ ;  /* 0x0000008004067890 */ /* 0x008fe4000ff3e0ff */
[----:B------:R-:W-:Y:S02]  /*02b0*/  UIADD3 UR4, UP0, UPT, UR4, 0x180, URZ ;  /* 0x0000018004047890 */ /* 0x000fe4000ff1e0ff */
[----:B------:R-:W-:Y:S02]  /*02c0*/  UIADD3.X UR7, UPT, UPT, URZ, UR5, URZ, UP1, !UPT ;  /* 0x00000005ff077290 */ /* 0x000fe40008ffe4ff */
[----:B------:R-:W-:-:S07]  /*02d0*/  UIADD3.X UR5, UPT, UPT, URZ, UR5, URZ, UP0, !UPT ;  /* 0x00000005ff057290 */ /* 0x000fce00087fe4ff */
[----:B------:R3:W-:Y:S02]  /*02e0*/  UTMACCTL.PF [UR6] ;  /* 0x00000000060079b9 */ /* 0x0007e40008040000 */
[----:B------:R3:W-:Y:S02]  /*02f0*/  UTMACCTL.PF [UR4] ;  /* 0x00000000040079b9 */ /* 0x0007e40008040000 */
[----:B---3--:R-:W-:Y:S01]  /*0300*/  NOP ;  /* 0x0000000000007918 */ /* 0x008fe20000000000 */
.L_x_5:
[----:B------:R-:W-:Y:S05]  /*0310*/  BSYNC.RECONVERGENT B0 ;  /* 0x0000000000007941 */ /* 0x000fea0003800200 */
.L_x_4:
[----:B------:R-:W-:Y:S04]  /*0320*/  BSSY.RECONVERGENT B0, `(.L_x_6) ;  /* 0x000000a000007945 */ /* 0x000fe80003800200 */
        /* <DEDUP_REMOVED lines=9> */
.L_x_7:
[----:B------:R-:W-:Y:S05]  /*03c0*/  BSYNC.RECONVERGENT B0 ;  /* 0x0000000000007941 */ /* 0x000fea0003800200 */
.L_x_6:
[----:B------:R-:W3:Y:S01]  /*03d0*/  LDCU.64 UR4, c[0x0][0x888] ;  /* 0x00011100ff0477ac */ /* 0x000ee20008000a00 */
[----:B------:R-:W-:Y:S02]  /*03e0*/  UISETP.EQ.U32.AND UP1, UPT, UR8, URZ, UPT ;  /* 0x000000ff0800728c */ /* 0x000fe4000bf22070 */
[----:B------:R-:W-:Y:S02]  /*03f0*/  UPLOP3.LUT UP2, UPT, UPT, UPT, UPT, 0x80, 0x8 ;  /* 0x000000000008789c */ /* 0x000fe40003f4f070 */
[----:B---3--:R-:W-:-:S04]  /*0400*/  UISETP.NE.U32.AND UP0, UPT, UR4, URZ, UPT ;  /* 0x000000ff0400728c */ /* 0x008fc8000bf05070 */
[----:B------:R-:W-:-:S04]  /*0410*/  UISETP.NE.AND.EX UP0, UPT, UR5, URZ, UPT, UP0 ;  /* 0x000000ff0500728c */ /* 0x000fc8000bf05300 */
[----:B------:R-:W-:-:S04]  /*0420*/  UISETP.EQ.OR.EX UP3, UPT, UR9, URZ, !UP0, UP1 ;  /* 0x000000ff0900728c */ /* 0x000fc8000c762710 */
[----:B------:R-:W-:-:S05]  /*0430*/  UP2UR UR43, UPR, URZ, 0x8 ;  /* 0x00000008ff2b7883 */ /* 0x000fca0008000000 */
[----:B------:R-:W-:Y:S07]  /*0440*/  BRA.U !UP3, `(.L_x_8) ;  /* 0x000000010b207547 */ /* 0x000fee000b800000 */
[----:B------:R-:W-:Y:S01]  /*0450*/  UISETP.NE.U32.AND UP2, UPT, UR8, URZ, UPT ;  /* 0x000000ff0800728c */ /* 0x000fe2000bf45070 */
[----:B-----5:R-:W-:Y:S01]  /*0460*/  FSETP.NEU.AND P0, PT, R35, RZ, PT ;  /* 0x000000ff2300720b */ /* 0x020fe20003f0d000 */
[----:B------:R-:W-:Y:S02]  /*0470*/  USEL UR4, URZ, 0xffffffff, UP0 ;  /* 0xffffffffff047887 */ /* 0x000fe40008000000 */
[----:B------:R-:W-:-:S10]  /*0480*/  UISETP.NE.AND.EX UP2, UPT, UR9, URZ, UPT, UP2 ;  /* 0x000000ff0900728c */ /* 0x000fd4000bf45320 */
[----:B------:R-:W-:Y:S01]  /*0490*/  VOTEU.ANY UP1, P0 ;  /* 0x0000000000ff7886 */ /* 0x000fe20000020100 */
[----:B------:R-:W-:-:S04]  /*04a0*/  @!UP2 USEL UR4, URZ, 0xffffffff, UP1 ;  /* 0xffffffffff04a887 */ /* 0x000fc80008800000 */
[----:B------:R-:W-:-:S04]  /*04b0*/  ULOP3.LUT UR4, UR4, 0x1, URZ, 0xc0, !UPT ;  /* 0x0000000104047892 */ /* 0x000fc8000f8ec0ff */
[----:B------:R-:W-:-:S11]  /*04c0*/  UISETP.NE.U32.AND UP2, UPT, UR4, 0x1, UPT ;  /* 0x000000010400788c */ /* 0x000fd6000bf45070 */
.L_x_8:
[----:B-12---:R-:W1:Y:S01]  /*04d0*/  SHFL.IDX PT, R2, R73, RZ, 0x1f ;  /* 0x00001fff49027589 */ /* 0x006e6200000e0000 */
[----:B------:R-:W-:-:S04]  /*04e0*/  UISETP.NE.AND UP1, UPT, UR10, 0x2, UPT ;  /* 0x000000020a00788c */ /* 0x000fc8000bf25270 */
[----:B------:R-:W-:Y:S01]  /*04f0*/  USEL UR20, URZ, 0x1, UP1 ;  /* 0x00000001ff147887 */ /* 0x000fe20008800000 */
[----:B-1----:R-:W-:-:S13]  /*0500*/  ISETP.NE.AND P0, PT, R2, RZ, PT ;  /* 0x000000ff0200720c */ /* 0x002fda0003f05270 */
[----:B------:R-:W-:Y:S05]  /*0510*/  @P0 BRA `(.L_x_9) ;  /* 0x0000000000400947 */ /* 0x000fea0003800000 */
[----:B------:R-:W1:Y:S01]  /*0520*/  S2UR UR4, SR_CgaCtaId ;  /* 0x00000000000479c3 */ /* 0x000e620000008800 */
[----:B------:R-:W-:Y:S01]  /*0530*/  UMOV UR5, 0x400 ;  /* 0x0000040000057882 */ /* 0x000fe20000000000 */
[----:B------:R-:W-:Y:S01]  /*0540*/  UMOV UR6, 0x1 ;  /* 0x0000000100067882 */ /* 0x000fe20000000000 */
[----:B------:R-:W-:Y:S01]  /*0550*/  ELECT P0, URZ, PT ;  /* 0x0000000000ff782f */ /* 0x000fe20003800000 */
[----:B------:R-:W-:-:S04]  /*0560*/  UIADD3 UR6, UPT, UPT, -UR6, 0x100000, URZ ;  /* 0x0010000006067890 */ /* 0x000fc8000fffe1ff */
[----:B------:R-:W-:Y:S02]  /*0570*/  USHF.L.U32 UR7, UR6, 0xb, URZ ;  /* 0x0000000b06077899 */ /* 0x000fe400080006ff */
[----:B------:R-:W-:Y:S02]  /*0580*/  USHF.L.U32 UR6, UR6, 0x1, URZ ;  /* 0x0000000106067899 */ /* 0x000fe400080006ff */
[----:B-1----:R-:W-:Y:S01]  /*0590*/  ULEA UR4, UR4, UR5, 0x18 ;  /* 0x0000000504047291 */ /* 0x002fe2000f8ec0ff */
[----:B------:R-:W1:Y:S11]  /*05a0*/  FENCE.VIEW.ASYNC.S ;  /* 0x00000000000073c6 */ /* 0x000e760000000000 */
[----:B-1----:R1:W2:Y:S01]  /*05b0*/  SYNCS.EXCH.64 URZ, [UR4], UR6 ;  /* 0x0000000604ff75b2 */ /* 0x0022a20008000100 */
[----:B------:R1:W3:Y:S01]  /*05c0*/  SYNCS.EXCH.64 URZ, [UR4+0x18], UR6 ;  /* 0x0000180604ff75b2 */ /* 0x0002e20008000100 */
[----:B------:R1:W4:Y:S01]  /*05d0*/  SYNCS.EXCH.64 URZ, [UR4+0x8], UR6 ;  /* 0x0000080604ff75b2 */ /* 0x0003220008000100 */
[----:B------:R1:W1:Y:S01]  /*05e0*/  SYNCS.EXCH.64 URZ, [UR4+0x20], UR6 ;  /* 0x0000200604ff75b2 */ /* 0x0002620008000100 */
[----:B------:R1:W1:Y:S01]  /*05f0*/  SYNCS.EXCH.64 URZ, [UR4+0x10], UR6 ;  /* 0x0000100604ff75b2 */ /* 0x0002620008000100 */
[----:B------:R1:W1:Y:S01]  /*0600*/  SYNCS.EXCH.64 URZ, [UR4+0x28], UR6 ;  /* 0x0000280604ff75b2 */ /* 0x0002620008000100 */
[----:B------:R-:W-:Y:S01]  /*0610*/  NOP ;  /* 0x0000000000007918 */ /* 0x000fe20000000000 */
.L_x_9:
[----:B------:R-:W2:Y:S01]  /*0620*/  SHFL.IDX PT, R2, R73, RZ, 0x1f ;  /* 0x00001fff49027589 */ /* 0x000ea200000e0000 */
[----:B------:R-:W-:Y:S01]  /*0630*/  NOP ;  /* 0x0000000000007918 */ /* 0x000fe20000000000 */
[----:B--2---:R-:W-:-:S13]  /*0640*/  ISETP.NE.AND P0, PT, R2, 0x1, PT ;  /* 0x000000010200780c */ /* 0x004fda0003f05270 */
[----:B------:R-:W-:Y:S05]  /*0650*/  @P0 BRA `(.L_x_10) ;  /* 0x0000000000500947 */ /* 0x000fea0003800000 */
[----:B-1----:R-:W1:Y:S01]  /*0660*/  S2UR UR4, SR_CgaCtaId ;  /* 0x00000000000479c3 */ /* 0x002e620000008800 */
[----:B------:R-:W-:Y:S01]  /*0670*/  UMOV UR5, 0x400 ;  /* 0x0000040000057882 */ /* 0x000fe20000000000 */
[----:B------:R-:W-:Y:S01]  /*0680*/  UMOV UR8, 0x20 ;  /* 0x0000002000087882 */ /* 0x000fe20000000000 */
[----:B------:R-:W-:Y:S01]  /*0690*/  UMOV UR6, 0x80 ;  /* 0x0000008000067882 */ /* 0x000fe20000000000 */
[----:B------:R-:W-:-:S04]  /*06a0*/  UIADD3 UR8, UPT, UPT, -UR8, 0x100000, URZ ;  /* 0x0010000008087890 */ /* 0x000fc8000fffe1ff */
[----:B------:R-:W-:Y:S02]  /*06b0*/  USHF.L.U32 UR9, UR8, 0xb, URZ ;  /* 0x0000000b08097899 */ /* 0x000fe400080006ff */
[----:B------:R-:W-:Y:S02]  /*06c0*/  USHF.L.U32 UR8, UR8, 0x1, URZ ;  /* 0x0000000108087899 */ /* 0x000fe400080006ff */
[----:B------:R-:W-:-:S04]  /*06d0*/  UIADD3 UR6, UPT, UPT, -UR6, 0x100000, URZ ;  /* 0x0010000006067890 */ /* 0x000fc8000fffe1ff */
[----:B------:R-:W-:Y:S02]  /*06e0*/  USHF.L.U32 UR7, UR6, 0xb, URZ ;  /* 0x0000000b06077899 */ /* 0x000fe400080006ff */
[----:B------:R-:W-:Y:S01]  /*06f0*/  USHF.L.U32 UR6, UR6, 0x1, URZ ;  /* 0x0000000106067899 */ /* 0x000fe200080006ff */
[----:B------:R-:W-:Y:S01]  /*0700*/  ELECT P0, URZ, PT ;  /* 0x0000000000ff782f */ /* 0x000fe20003800000 */
[----:B-1----:R-:W-:Y:S01]  /*0710*/  ULEA UR4, UR4, UR5, 0x18 ;  /* 0x0000000504047291 */ /* 0x002fe2000f8ec0ff */
[----:B------:R-:W1:Y:S11]  /*0720*/  FENCE.VIEW.ASYNC.S ;  /* 0x00000000000073c6 */ /* 0x000e760000000000 */
[----:B-1----:R2:W1:Y:S01]  /*0730*/  SYNCS.EXCH.64 URZ, [UR4+0x30], UR8 ;  /* 0x0000300804ff75b2 */ /* 0x0024620008000100 */
[----:B------:R2:W1:Y:S01]  /*0740*/  SYNCS.EXCH.64 URZ, [UR4+0x48], UR6 ;  /* 0x0000480604ff75b2 */ /* 0x0004620008000100 */
[----:B------:R2:W1:Y:S01]  /*0750*/  SYNCS.EXCH.64 URZ, [UR4+0x38], UR8 ;  /* 0x0000380804ff75b2 */ /* 0x0004620008000100 */
[----:B------:R2:W1:Y:S01]  /*0760*/  SYNCS.EXCH.64 URZ, [UR4+0x50], UR6 ;  /* 0x0000500604ff75b2 */ /* 0x0004620008000100 */
[----:B------:R2:W1:Y:S01]  /*0770*/  SYNCS.EXCH.64 URZ, [UR4+0x40], UR8 ;  /* 0x0000400804ff75b2 */ /* 0x0004620008000100 */
[----:B------:R2:W1:Y:S02]  /*0780*/  SYNCS.EXCH.64 URZ, [UR4+0x58], UR6 ;  /* 0x0000580604ff75b2 */ /* 0x0004640008000100 */
[----:B--2---:R-:W-:Y:S01]  /*0790*/  NOP ;  /* 0x0000000000007918 */ /* 0x004fe20000000000 */
.L_x_10:
[----:B------:R-:W2:Y:S01]  /*07a0*/  SHFL.IDX PT, R2, R73, RZ, 0x1f ;  /* 0x00001fff49027589 */ /* 0x000ea200000e0000 */
[----:B------:R-:W-:Y:S01]  /*07b0*/  NOP ;  /* 0x0000000000007918 */ /* 0x000fe20000000000 */
[----:B--2---:R-:W-:-:S13]  /*07c0*/  ISETP.NE.AND P0, PT, R2, 0x3, PT ;  /* 0x000000030200780c */ /* 0x004fda0003f05270 */
[----:B------:R-:W-:Y:S05]  /*07d0*/  @P0 BRA `(.L_x_11) ;  /* 0x0000000000300947 */ /* 0x000fea0003800000 */
[----:B-1----:R-:W1:Y:S01]  /*07e0*/  S2UR UR6, SR_CgaCtaId ;  /* 0x00000000000679c3 */ /* 0x002e620000008800 */
[----:B------:R-:W-:Y:S01]  /*07f0*/  UMOV UR4, 0x400 ;  /* 0x0000040000047882 */ /* 0x000fe20000000000 */
[----:B------:R-:W-:Y:S01]  /*0800*/  UMOV UR5, 0x20 ;  /* 0x0000002000057882 */ /* 0x000fe20000000000 */
[----:B------:R-:W-:Y:S01]  /*0810*/  ELECT P0, URZ, PT ;  /* 0x0000000000ff782f */ /* 0x000fe20003800000 */
[----:B-1----:R-:W-:Y:S02]  /*0820*/  ULEA UR6, UR6, UR4, 0x18 ;  /* 0x0000000406067291 */ /* 0x002fe4000f8ec0ff */
[----:B------:R-:W-:-:S04]  /*0830*/  UIADD3 UR4, UPT, UPT, -UR5, 0x100000, URZ ;  /* 0x0010000005047890 */ /* 0x000fc8000fffe1ff */
[----:B------:R-:W-:Y:S02]  /*0840*/  USHF.L.U32 UR5, UR4, 0xb, URZ ;  /* 0x0000000b04057899 */ /* 0x000fe400080006ff */
[----:B------:R-:W-:Y:S01]  /*0850*/  USHF.L.U32 UR4, UR4, 0x1, URZ ;  /* 0x0000000104047899 */ /* 0x000fe200080006ff */
[----:B------:R-:W1:Y:S11]  /*0860*/  FENCE.VIEW.ASYNC.S ;  /* 0x00000000000073c6 */ /* 0x000e760000000000 */
[----:B-1----:R2:W1:Y:S01]  /*0870*/  SYNCS.EXCH.64 URZ, [UR6+0x60], UR4 ;  /* 0x0000600406ff75b2 */ /* 0x0024620008000100 */
[----:B------:R2:W1:Y:S02]  /*0880*/  SYNCS.EXCH.64 URZ, [UR6+0x68], UR4 ;  /* 0x0000680406ff75b2 */ /* 0x0004640008000100 */
[----:B--2---:R-:W-:Y:S01]  /*0890*/  NOP ;  /* 0x0000000000007918 */ /* 0x004fe20000000000 */
.L_x_11:
[----:B------:R-:W2:Y:S01]  /*08a0*/  SHFL.IDX PT, R2, R73, RZ, 0x1f ;  /* 0x00001fff49027589 */ /* 0x000ea200000e0000 */
[----:B------:R-:W-:Y:S01]  /*08b0*/  NOP ;  /* 0x0000000000007918 */ /* 0x000fe20000000000 */
[----:B--2---:R-:W-:-:S13]  /*08c0*/  ISETP.NE.AND P0, PT, R2, 0x4, PT ;  /* 0x000000040200780c */ /* 0x004fda0003f05270 */
[----:B------:R-:W-:Y:S05]  /*08d0*/  @P0 BRA `(.L_x_12) ;  /* 0x00000000004c0947 */ /* 0x000fea0003800000 */
[----:B-1----:R-:W1:Y:S01]  /*08e0*/  S2UR UR6, SR_CgaCtaId ;  /* 0x00000000000679c3 */ /* 0x002e620000008800 */
[----:B------:R-:W-:Y:S01]  /*08f0*/  UMOV UR4, 0x100 ;  /* 0x0000010000047882 */ /* 0x000fe20000000000 */
[----:B------:R-:W-:Y:S01]  /*0900*/  UMOV UR5, 0x400 ;  /* 0x0000040000057882 */ /* 0x000fe20000000000 */
[----:B------:R-:W-:Y:S01]  /*0910*/  USEL UR4, UR4, 0xe0, UP2 ;  /* 0x000000e004047887 */ /* 0x000fe20009000000 */
[----:B------:R-:W-:Y:S01]  /*0920*/  UMOV UR8, 0x1 ;  /* 0x0000000100087882 */ /* 0x000fe20000000000 */
[----:B------:R-:W-:Y:S01]  /*0930*/  ELECT P0, URZ, PT ;  /* 0x0000000000ff782f */ /* 0x000fe20003800000 */
[----:B------:R-:W-:-:S04]  /*0940*/  UIADD3 UR8, UPT, UPT, -UR8, 0x100000, URZ ;  /* 0x0010000008087890 */ /* 0x000fc8000fffe1ff */
[----:B------:R-:W-:Y:S02]  /*0950*/  USHF.L.U32 UR9, UR8, 0xb, URZ ;  /* 0x0000000b08097899 */ /* 0x000fe400080006ff */
[----:B------:R-:W-:Y:S02]  /*0960*/  USHF.L.U32 UR8, UR8, 0x1, URZ ;  /* 0x0000000108087899 */ /* 0x000fe400080006ff */
[----:B-1----:R-:W-:Y:S02]  /*0970*/  ULEA UR6, UR6, UR5, 0x18 ;  /* 0x0000000506067291 */ /* 0x002fe4000f8ec0ff */
[----:B------:R-:W-:-:S04]  /*0980*/  UIADD3 UR4, UPT, UPT, -UR4, 0x100000, URZ ;  /* 0x0010000004047890 */ /* 0x000fc8000fffe1ff */
[----:B------:R-:W-:Y:S02]  /*0990*/  USHF.L.U32 UR5, UR4, 0xb, URZ ;  /* 0x0000000b04057899 */ /* 0x000fe400080006ff */
[----:B------:R-:W-:Y:S01]  /*09a0*/  USHF.L.U32 UR4, UR4, 0x1, URZ ;  /* 0x0000000104047899 */ /* 0x000fe200080006ff */
[----:B------:R-:W1:Y:S03]  /*09b0*/  FENCE.VIEW.ASYNC.S ;  /* 0x00000000000073c6 */ /* 0x000e660000000000 */
[----:B-1----:R2:W1:Y:S08]  /*09c0*/  SYNCS.EXCH.64 URZ, [UR6+0x70], UR8 ;  /* 0x0000700806ff75b2 */ /* 0x0024700008000100 */
[----:B------:R2:W1:Y:S01]  /*09d0*/  SYNCS.EXCH.64 URZ, [UR6+0x80], UR4 ;  /* 0x0000800406ff75b2 */ /* 0x0004620008000100 */
[----:B------:R2:W1:Y:S01]  /*09e0*/  SYNCS.EXCH.64 URZ, [UR6+0x78], UR8 ;  /* 0x0000780806ff75b2 */ /* 0x0004620008000100 */
[----:B------:R2:W1:Y:S02]  /*09f0*/  SYNCS.EXCH.64 URZ, [UR6+0x88], UR4 ;  /* 0x0000880406ff75b2 */ /* 0x0004640008000100 */
[----:B--2---:R-:W-:Y:S01]  /*0a00*/  NOP ;  /* 0x0000000000007918 */ /* 0x004fe20000000000 */
.L_x_12:
        /* <DEDUP_REMOVED lines=22> */
[----:B------:R2:W1:Y:S01]  /*0b70*/  SYNCS.EXCH.64 URZ, [UR4+0xc0], UR6 ;  /* 0x0000c00604ff75b2 */ /* 0x0004620008000100 */
[----:B------:R2:W1:Y:S01]  /*0b80*/  SYNCS.EXCH.64 URZ, [UR4+0xa8], UR8 ;  /* 0x0000a80804ff75b2 */ /* 0x0004620008000100 */
[----:B------:R2:W1:Y:S02]  /*0b90*/  SYNCS.EXCH.64 URZ, [UR4+0xc8], UR6 ;  /* 0x0000c80604ff75b2 */ /* 0x0004640008000100 */
[----:B--2---:R-:W-:Y:S01]  /*0ba0*/  NOP ;  /* 0x0000000000007918 */ /* 0x004fe20000000000 */
.L_x_13:
        /* <DEDUP_REMOVED lines=13> */
[----:B-1----:R2:W1:Y:S01]  /*0c80*/  SYNCS.EXCH.64 URZ, [UR4+0xd0], UR6 ;  /* 0x0000d00604ff75b2 */ /* 0x0024620008000100 */
[----:B------:R2:W1:Y:S01]  /*0c90*/  SYNCS.EXCH.64 URZ, [UR4+0xe0], UR6 ;  /* 0x0000e00604ff75b2 */ /* 0x0004620008000100 */
[----:B------:R2:W1:Y:S01]  /*0ca0*/  SYNCS.EXCH.64 URZ, [UR4+0xd8], UR6 ;  /* 0x0000d80604ff75b2 */ /* 0x0004620008000100 */
[----:B------:R2:W1:Y:S02]  /*0cb0*/  SYNCS.EXCH.64 URZ, [UR4+0xe8], UR6 ;  /* 0x0000e80604ff75b2 */ /* 0x0004640008000100 */
[----:B--2---:R-:W-:Y:S01]  /*0cc0*/  NOP ;  /* 0x0000000000007918 */ /* 0x004fe20000000000 */
.L_x_14:
[----:B------:R-:W2:Y:S01]  /*0cd0*/  S2UR UR5, SR_CTAID.X ;  /* 0x00000000000579c3 */ /* 0x000ea20000002500 */
[----:B------:R-:W-:-:S05]  /*0ce0*/  CS2R.32 R68, SR_CgaSize ;  /* 0x0000000000447805 */ /* 0x000fca0000008a00 */
[----:B------:R-:W-:-:S05]  /*0cf0*/  IMAD R68, R68, -0xa0, RZ ;  /* 0xffffff6044447824 */ /* 0x000fca00078e02ff */
[----:B-1----:R-:W-:-:S14]  /*0d00*/  R2UR UR7, R68 ;  /* 0x00000000440772ca */ /* 0x002fdc00000e0000 */
[----:B------:R-:W1:Y:S01]  /*0d10*/  LDCU UR7, c[0x0][UR7+0x2b0] ;  /* 0x00005600070777ac */ /* 0x000e620008000800 */
[----:B------:R-:W-:Y:S01]  /*0d20*/  NOP ;  /* 0x0000000000007918 */ /* 0x000fe20000000000 */
[----:B------:R-:W-:-:S05]  /*0d30*/  CS2R.32 R68, SR_CgaSize ;  /* 0x0000000000447805 */ /* 0x000fca0000008a00 */
[----:B------:R-:W-:-:S05]  /*0d40*/  IMAD R68, R68, -0xa0, RZ ;  /* 0xffffff6044447824 */ /* 0x000fca00078e02ff */
[----:B------:R-:W-:-:S14]  /*0d50*/  R2UR UR6, R68 ;  /* 0x00000000440672ca */ /* 0x000fdc00000e0000 */
[----:B------:R-:W3:Y:S01]  /*0d60*/  LDCU UR6, c[0x0][UR6+0x2b4] ;  /* 0x00005680060677ac */ /* 0x000ee20008000800 */
[----:B------:R-:W4:Y:S08]  /*0d70*/  S2UR UR4, SR_CTAID.Y ;  /* 0x00000000000479c3 */ /* 0x000f300000002600 */
[----:B------:R-:W3:Y:S01]  /*0d80*/  LDC R9, c[0x0][0xb24] ;  /* 0x0002c900ff097b82 */ /* 0x000ee20000000800 */
[----:B--2---:R-:W-:-:S02]  /*0d90*/  I2FP.F32.U32 R4, UR5 ;  /* 0x0000000500047c45 */ /* 0x004fc40008201000 */
[----:B------:R-:W-:-:S05]  /*0da0*/  CS2R.32 R5, SR_CgaSize ;  /* 0x0000000000057805 */ /* 0x000fca0000008a00 */
[----:B------:R-:W-:-:S06]  /*0db0*/  IMAD R5, R5, -0xa0, RZ ;  /* 0xffffff6005057824 */ /* 0x000fcc00078e02ff */
[----:B------:R-:W2:Y:S01]  /*0dc0*/  LDC R5, c[0x0][R5+0x2a0] ;  /* 0x0000a80005057b82 */ /* 0x000ea20000000800 */
[----:B------:R-:W-:Y:S01]  /*0dd0*/  MOV R21, UR5 ;  /* 0x0000000500157c02 */ /* 0x000fe20008000f00 */
[----:B-1----:R-:W-:Y:S01]  /*0de0*/  FMUL R4, R4, UR7 ;  /* 0x0000000704047c20 */ /* 0x002fe20008400000 */
[----:B----4-:R-:W-:Y:S02]  /*0df0*/  I2FP.F32.U32 R2, UR4 ;  /* 0x0000000400027c45 */ /* 0x010fe40008201000 */
[----:B------:R-:W-:-:S05]  /*0e00*/  CS2R.32 R3, SR_CgaSize ;  /* 0x0000000000037805 */ /* 0x000fca0000008a00 */
[----:B------:R-:W-:-:S06]  /*0e10*/  IMAD R3, R3, -0xa0, RZ ;  /* 0xffffff6003037824 */ /* 0x000fcc00078e02ff */
[----:B------:R-:W1:Y:S01]  /*0e20*/  LDC R3, c[0x0][R3+0x2a4] ;  /* 0x0000a90003037b82 */ /* 0x000e620000000800 */
[----:B------:R-:W4:Y:S01]  /*0e30*/  F2I.U32.TRUNC.NTZ R68, R4 ;  /* 0x0000000400447305 */ /* 0x000f22000020f000 */
[----:B------:R-:W-:Y:S01]  /*0e40*/  MOV R20, UR4 ;  /* 0x0000000400147c02 */ /* 0x000fe20008000f00 */
[----:B---3--:R-:W-:-:S05]  /*0e50*/  FMUL R2, R2, UR6 ;  /* 0x0000000602027c20 */ /* 0x008fca0008400000 */
[----:B------:R-:W-:Y:S01]  /*0e60*/  BAR.SYNC.DEFER_BLOCKING 0x0 ;  /* 0x0000000000007b1d */ /* 0x000fe20000010000 */
[----:B------:R-:W-:-:S05]  /*0e70*/  ISETP.GE.AND P0, PT, R9, 0x1, PT ;  /* 0x000000010900780c */ /* 0x000fca0003f06270 */
[----:B------:R-:W3:Y:S02]  /*0e80*/  F2I.U32.TRUNC.NTZ R66, R2 ;  /* 0x0000000200427305 */ /* 0x000ee4000020f000 */
[----:B------:R-:W1:Y:S01]  /*0e90*/  S2UR UR60, SR_CTAID.Z ;  /* 0x00000000003c79c3 */ /* 0x000e620000002700 */
[----:B----4-:R-:W-:-:S05]  /*0ea0*/  IADD3 R68, PT, PT, -R68, RZ, RZ ;  /* 0x000000ff44447210 */ /* 0x010fca0007ffe1ff */
[----:B--2---:R-:W-:Y:S01]  /*0eb0*/  IMAD R68, R5, R68, UR5 ;  /* 0x0000000505447e24 */ /* 0x004fe2000f8e0244 */
[----:B---3--:R-:W-:-:S05]  /*0ec0*/  IADD3 R66, PT, PT, -R66, RZ, RZ ;  /* 0x000000ff42427210 */ /* 0x008fca0007ffe1ff */
[----:B-1----:R-:W-:Y:S01]  /*0ed0*/  IMAD R66, R3, R66, UR4 ;  /* 0x0000000403427e24 */ /* 0x002fe2000f8e0242 */
[----:B------:R-:W-:Y:S06]  /*0ee0*/  @!P0 BRA `(.L_x_15) ;  /* 0x0000000000b88947 */ /* 0x000fec0003800000 */
[----:B------:R-:W1:Y:S01]  /*0ef0*/  LDC.64 R4, c[0x0][0xb18] ;  /* 0x0002c600ff047b82 */ /* 0x000e620000000a00 */
[----:B------:R-:W-:-:S07]  /*0f00*/  ISETP.NE.AND P0, PT, R9, 0x1, PT ;  /* 0x000000010900780c */ /* 0x000fce0003f05270 */
[----:B------:R-:W2:Y:S08]  /*0f10*/  LDC R10, c[0x0][0xb0c] ;  /* 0x0002c300ff0a7b82 */ /* 0x000eb00000000800 */
[----:B------:R-:W3:Y:S08]  /*0f20*/  LDC R11, c[0x0][0x370] ;  /* 0x0000dc00ff0b7b82 */ /* 0x000ef00000000800 */
[----:B------:R-:W4:Y:S01]  /*0f30*/  LDC R12, c[0x0][0x374] ;  /* 0x0000dd00ff0c7b82 */ /* 0x000f220000000800 */
[----:B-1----:R-:W-:-:S07]  /*0f40*/  ISETP.NE.AND P1, PT, R4, 0x1, PT ;  /* 0x000000010400780c */ /* 0x002fce0003f25270 */
[----:B------:R-:W3:Y:S01]  /*0f50*/  LDC.64 R6, c[0x0][0xb10] ;  /* 0x0002c400ff067b82 */ /* 0x000ee20000000a00 */
[----:B--2---:R-:W-:-:S07]  /*0f60*/  ISETP.NE.AND P2, PT, R10, 0x1, PT ;  /* 0x000000010a00780c */ /* 0x004fce0003f45270 */
[----:B------:R-:W1:Y:S08]  /*0f70*/  LDC R8, c[0x0][0xb20] ;  /* 0x0002c800ff087b82 */ /* 0x000e700000000800 */
[----:B------:R-:W2:Y:S01]  /*0f80*/  LDC.64 R2, c[0x0][0xb28] ;  /* 0x0002ca00ff027b82 */ /* 0x000ea20000000a00 */
[----:B----4-:R-:W-:-:S04]  /*0f90*/  IMAD.HI.U32 R13, R12, R5, RZ ;  /* 0x000000050c0d7227 */ /* 0x010fc800078e00ff */
[----:B------:R-:W-:-:S04]  /*0fa0*/  IMAD.HI.U32 R5, R20, R5, RZ ;  /* 0x0000000514057227 */ /* 0x000fc800078e00ff */
[----:B---3--:R-:W-:-:S04]  /*0fb0*/  IMAD.HI.U32 R14, R11, R6, RZ ;  /* 0x000000060b0e7227 */ /* 0x008fc800078e00ff */
[C---:B------:R-:W-:Y:S01]  /*0fc0*/  IMAD.HI.U32 R16, R21.reuse, R6, RZ ;  /* 0x0000000615107227 */ /* 0x040fe200078e00ff */
[-C--:B------:R-:W-:Y:S02]  /*0fd0*/  @P2 SHF.R.U32.HI R11, RZ, R7.reuse, R14 ;  /* 0x00000007ff0b2219 */ /* 0x080fe4000001160e */
[-C--:B-1----:R-:W-:Y:S02]  /*0fe0*/  @P1 SHF.R.U32.HI R12, RZ, R8.reuse, R13 ;  /* 0x00000008ff0c1219 */ /* 0x082fe4000001160d */
[----:B------:R-:W-:Y:S02]  /*0ff0*/  SHF.R.U32.HI R5, RZ, R8, R5 ;  /* 0x00000008ff057219 */ /* 0x000fe40000011605 */
[----:B------:R-:W-:Y:S02]  /*1000*/  SHF.R.U32.HI R16, RZ, R7, R16 ;  /* 0x00000007ff107219 */ /* 0x000fe40000011610 */
[----:B------:R-:W-:Y:S01]  /*1010*/  SEL R5, R20, R5, !P1 ;  /* 0x0000000514057207 */ /* 0x000fe20004800000 */
[----:B--2---:R-:W-:Y:S01]  /*1020*/  IMAD.HI.U32 R14, R12, R2, RZ ;  /* 0x000000020c0e7227 */ /* 0x004fe200078e00ff */
[----:B------:R-:W-:-:S02]  /*1030*/  SEL R7, R21, R16, !P2 ;  /* 0x0000001015077207 */ /* 0x000fc40005000000 */
[----:B------:R-:W-:Y:S01]  /*1040*/  IADD3 R13, PT, PT, -R5, RZ, RZ ;  /* 0x000000ff050d7210 */ /* 0x000fe20007ffe1ff */
[----:B------:R-:W-:Y:S01]  /*1050*/  IMAD.HI.U32 R6, R11, R2, RZ ;  /* 0x000000020b067227 */ /* 0x000fe200078e00ff */
[----:B------:R-:W-:-:S03]  /*1060*/  @P0 SHF.R.U32.HI R12, RZ, R3, R14 ;  /* 0x00000003ff0c0219 */ /* 0x000fc6000001160e */
[----:B------:R-:W-:Y:S01]  /*1070*/  IMAD R13, R4, R13, R20 ;  /* 0x0000000d040d7224 */ /* 0x000fe200078e0214 */
[----:B------:R-:W-:Y:S01]  /*1080*/  @P0 SHF.R.U32.HI R11, RZ, R3, R6 ;  /* 0x00000003ff0b0219 */ /* 0x000fe20000011606 */
[----:B------:R-:W-:-:S04]  /*1090*/  IMAD R12, R12, R9, RZ ;  /* 0x000000090c0c7224 */ /* 0x000fc800078e02ff */
[----:B------:R-:W-:Y:S01]  /*10a0*/  IMAD R6, R11, R9, RZ ;  /* 0x000000090b067224 */ /* 0x000fe200078e02ff */
[----:B------:R-:W-:-:S04]  /*10b0*/  ISETP.GE.AND P1, PT, R5, R12, PT ;  /* 0x0000000c0500720c */ /* 0x000fc80003f26270 */
[----:B------:R-:W-:Y:S01]  /*10c0*/  ISETP.GE.OR P1, PT, R7, R6, P1 ;  /* 0x000000060700720c */ /* 0x000fe20000f26670 */
[----:B------:R-:W-:-:S05]  /*10d0*/  IMAD.HI.U32 R6, R5, R2, RZ ;  /* 0x0000000205067227 */ /* 0x000fca00078e00ff */
[----:B------:R-:W-:-:S04]  /*10e0*/  SHF.R.U32.HI R6, RZ, R3, R6 ;  /* 0x00000003ff067219 */ /* 0x000fc80000011606 */
[----:B------:R-:W-:-:S03]  /*10f0*/  SEL R6, R5, R6, !P0 ;  /* 0x0000000605067207 */ /* 0x000fc60004000000 */
[----:B------:R-:W-:Y:S01]  /*1100*/  @!P1 IMAD.HI.U32 R8, R7, R2, RZ ;  /* 0x0000000207089227 */ /* 0x000fe200078e00ff */
[----:B------:R-:W-:-:S04]  /*1110*/  IADD3 R2, PT, PT, -R6, RZ, RZ ;  /* 0x000000ff06027210 */ /* 0x000fc80007ffe1ff */
[----:B------:R-:W-:Y:S01]  /*1120*/  @!P1 SHF.R.U32.HI R8, RZ, R3, R8 ;  /* 0x00000003ff089219 */ /* 0x000fe20000011608 */
[----:B------:R-:W-:-:S03]  /*1130*/  IMAD R2, R9, R2, R5 ;  /* 0x0000000209027224 */ /* 0x000fc600078e0205 */
[----:B------:R-:W-:-:S05]  /*1140*/  @!P1 SEL R3, R7, R8, !P0 ;  /* 0x0000000807039207 */ /* 0x000fca0004000000 */
[--C-:B------:R-:W-:Y:S02]  /*1150*/  @!P1 IMAD.IADD R6, R6, 0x1, -R3.reuse ;  /* 0x0000000106069824 */ /* 0x100fe400078e0a03 */
[----:B------:R-:W-:Y:S01]  /*1160*/  @!P1 IMAD R3, R2, R11, R3 ;  /* 0x0000000b02039224 */ /* 0x000fe200078e0203 */
[----:B------:R-:W-:Y:S01]  /*1170*/  IADD3 R2, PT, PT, -R7, RZ, RZ ;  /* 0x000000ff07027210 */ /* 0x000fe20007ffe1ff */
[----:B------:R-:W-:Y:S02]  /*1180*/  @!P1 IMAD R5, R6, R9, R7 ;  /* 0x0000000906059224 */ /* 0x000fe400078e0207 */
[----:B------:R-:W-:Y:S02]  /*1190*/  @!P1 IMAD.MOV.U32 R7, RZ, RZ, R3 ;  /* 0x000000ffff079224 */ /* 0x000fe400078e0003 */
[----:B------:R-:W-:Y:S02]  /*11a0*/  IMAD R2, R10, R2, R21 ;  /* 0x000000020a027224 */ /* 0x000fe400078e0215 */
[----:B------:R-:W-:-:S02]  /*11b0*/  IMAD R20, R5, R4, R13 ;  /* 0x0000000405147224 */ /* 0x000fc400078e020d */
[----:B------:R-:W-:Y:S02]  /*11c0*/  IMAD R21, R7, R10, R2 ;  /* 0x0000000a07157224 */ /* 0x000fe400078e0202 */
.L_x_15:
[----:B------:R-:W1:Y:S01]  /*11d0*/  LDCU UR4, c[0x0][0xb30] ;  /* 0x00016600ff0477ac */ /* 0x000e620008000800 */
[----:B------:R-:W2:Y:S08]  /*11e0*/  S2UR UR53, SR_CgaCtaId ;  /* 0x00000000003579c3 */ /* 0x000eb00000008800 */
[----:B------:R-:W3:Y:S01]  /*11f0*/  LDC R26, c[0x0][0xb24] ;  /* 0x0002c900ff1a7b82 */ /* 0x000ee20000000800 */
[----:B-1----:R-:W-:-:S09]  /*1200*/  UISETP.NE.AND UP1, UPT, UR4, 0x1, UPT ;  /* 0x000000010400788c */ /* 0x002fd2000bf25270 */
[----:B--2---:R-:W-:Y:S05]  /*1210*/  BRA.U UP1, `(.L_x_16) ;  /* 0x0000000101407547 */ /* 0x004fea000b800000 */
[----:B------:R-:W1:Y:S08]  /*1220*/  LDC.64 R4, c[0x0][0xb10] ;  /* 0x0002c400ff047b82 */ /* 0x000e700000000a00 */
[----:B------:R-:W2:Y:S08]  /*1230*/  LDC.64 R2, c[0x0][0xb18] ;  /* 0x0002c600ff027b82 */ /* 0x000eb00000000a00 */
[----:B------:R-:W4:Y:S08]  /*1240*/  LDC R6, c[0x0][0xb20] ;  /* 0x0002c800ff067b82 */ /* 0x000f300000000800 */
[----:B------:R-:W3:Y:S01]  /*1250*/  LDC R8, c[0x0][0xb0c] ;  /* 0x0002c300ff087b82 */ /* 0x000ee20000000800 */
[----:B-1----:R-:W-:-:S05]  /*1260*/  IMAD.HI.U32 R4, R21, R4, RZ ;  /* 0x0000000415047227 */ /* 0x002fca00078e00ff */
[----:B------:R-:W-:Y:S01]  /*1270*/  SHF.R.U32.HI R4, RZ, R5, R4 ;  /* 0x00000005ff047219 */ /* 0x000fe20000011604 */
[----:B--2---:R-:W-:Y:S01]  /*1280*/  IMAD.HI.U32 R3, R20, R3, RZ ;  /* 0x0000000314037227 */ /* 0x004fe200078e00ff */
[----:B------:R-:W-:-:S04]  /*1290*/  ISETP.NE.AND P0, PT, R2, 0x1, PT ;  /* 0x000000010200780c */ /* 0x000fc80003f05270 */
[----:B----4-:R-:W-:-:S04]  /*12a0*/  SHF.R.U32.HI R3, RZ, R6, R3 ;  /* 0x00000006ff037219 */ /* 0x010fc80000011603 */
[----:B------:R-:W-:Y:S02]  /*12b0*/  SEL R3, R20, R3, !P0 ;  /* 0x0000000314037207 */ /* 0x000fe40004000000 */
[----:B---3--:R-:W-:-:S04]  /*12c0*/  ISETP.NE.AND P1, PT, R8, 0x1, PT ;  /* 0x000000010800780c */ /* 0x008fc80003f25270 */
[----:B------:R-:W-:-:S05]  /*12d0*/  SEL R4, R21, R4, !P1 ;  /* 0x0000000415047207 */ /* 0x000fca0004800000 */
[----:B------:R-:W-:Y:S02]  /*12e0*/  IMAD.IADD R5, R3, 0x1, -R4 ;  /* 0x0000000103057824 */ /* 0x000fe400078e0a04 */
[----:B------:R-:W-:Y:S02]  /*12f0*/  IMAD.IADD R3, R4, 0x1, -R3 ;  /* 0x0000000104037824 */ /* 0x000fe400078e0a03 */
[----:B------:R-:W-:Y:S02]  /*1300*/  IMAD R21, R5, R8, R21 ;  /* 0x0000000805157224 */ /* 0x000fe400078e0215 */
[----:B------:R-:W-:-:S07]  /*1310*/  IMAD R20, R3, R2, R20 ;  /* 0x0000000203147224 */ /* 0x000fce00078e0214 */
.L_x_16:
[----:B------:R-:W-:Y:S01]  /*1320*/  BAR.SYNC.DEFER_BLOCKING 0x0 ;  /* 0x0000000000007b1d */ /* 0x000fe20000010000 */
[----:B------:R-:W-:Y:S01]  /*1330*/  UISETP.NE.AND UP1, UPT, UR10, 0x2, UPT ;  /* 0x000000020a00788c */ /* 0x000fe2000bf25270 */
[----:B------:R-:W-:Y:S02]  /*1340*/  ISETP.NE.OR P5, PT, R0, 0x2, !P5 ;  /* 0x000000020000780c */ /* 0x000fe40006fa5670 */
[----:B------:R-:W-:-:S06]  /*1350*/  LOP3.LUT R2, R79, 0x1f, RZ, 0xc0, !PT ;  /* 0x0000001f4f027812 */ /* 0x000fcc00078ec0ff */
[----:B------:R-:W-:Y:S05]  /*1360*/  BRA.U UP1, `(.L_x_17) ;  /* 0x00000015015c7547 */ /* 0x000fea000b800000 */
[----:B------:R-:W1:Y:S01]  /*1370*/  LDCU UR6, c[0x0][0x38c] ;  /* 0x00007180ff0677ac */ /* 0x000e620008000800 */
[----:B------:R-:W2:Y:S01]  /*1380*/  LDC R9, c[0x0][0x370] ;  /* 0x0000dc00ff097b82 */ /* 0x000ea20000000800 */
[----:B------:R-:W-:Y:S01]  /*1390*/  PLOP3.LUT P1, PT, PT, PT, UP2, 0x80, 0x8 ;  /* 0x000000000008781c */ /* 0x000fe20003f2f028 */
[----:B------:R-:W-:Y:S01]  /*13a0*/  HFMA2 R12, -RZ, RZ, 0, 0 ;  /* 0x00000000ff0c7431 */ /* 0x000fe200000001ff */
[----:B------:R-:W-:Y:S01]  /*13b0*/  ISETP.EQ.OR P4, PT, R2, RZ, P5 ;  /* 0x000000ff0200720c */ /* 0x000fe20002f82670 */
[----:B------:R-:W-:Y:S01]  /*13c0*/  IMAD.MOV.U32 R15, RZ, RZ, 0x1 ;  /* 0x00000001ff0f7424 */ /* 0x000fe200078e00ff */
[----:B------:R-:W-:Y:S01]  /*13d0*/  PLOP3.LUT P1, PT, P1, PT, PT, 0x8, 0x80 ;  /* 0x000000000080781c */ /* 0x000fe20000f2e170 */
[----:B------:R-:W-:Y:S01]  /*13e0*/  IMAD.MOV.U32 R14, RZ, RZ, RZ ;  /* 0x000000ffff0e7224 */ /* 0x000fe200078e00ff */
[----:B------:R-:W-:Y:S01]  /*13f0*/  MOV R8, 0x1 ;  /* 0x0000000100087802 */ /* 0x000fe20000000f00 */
[----:B------:R-:W4:Y:S01]  /*1400*/  LDC R0, c[0x0][0x374] ;  /* 0x0000dd00ff007b82 */ /* 0x000f220000000800 */
[----:B------:R-:W-:Y:S01]  /*1410*/  IMAD.MOV.U32 R10, RZ, RZ, RZ ;  /* 0x000000ffff0a7224 */ /* 0x000fe200078e00ff */
[----:B------:R-:W2:Y:S01]  /*1420*/  LDCU.64 UR38, c[0x0][0x348] ;  /* 0x00006900ff2677ac */ /* 0x000ea20008000a00 */
[----:B------:R-:W-:Y:S01]  /*1430*/  UMOV UR29, URZ ;  /* 0x000000ff001d7c82 */ /* 0x000fe20008000000 */
[----:B-1----:R-:W-:-:S02]  /*1440*/  UIADD3 UR5, UPT, UPT, UR6, 0x7f, URZ ;  /* 0x0000007f06057890 */ /* 0x002fc4000fffe0ff */
[----:B------:R-:W-:Y:S02]  /*1450*/  UIADD3 UR54, UPT, UPT, UR6, 0xfe, URZ ;  /* 0x000000fe06367890 */ /* 0x000fe4000fffe0ff */
[----:B------:R-:W-:-:S04]  /*1460*/  USHF.R.S32.HI UR4, URZ, 0x1f, UR5 ;  /* 0x0000001fff047899 */ /* 0x000fc80008011405 */
[----:B------:R-:W-:-:S04]  /*1470*/  ULEA.HI UR4, UR4, UR5, URZ, 0x7 ;  /* 0x0000000504047291 */ /* 0x000fc8000f8f38ff */
[----:B------:R-:W-:Y:S02]  /*1480*/  USHF.R.S32.HI UR46, URZ, 0x7, UR4 ;  /* 0x00000007ff2e7899 */ /* 0x000fe40008011404 */
[----:B------:R-:W-:Y:S02]  /*1490*/  UIADD3 UR4, UPT, UPT, UR6, -0x1, URZ ;  /* 0xffffffff06047890 */ /* 0x000fe4000fffe0ff */
[----:B------:R-:W-:Y:S02]  /*14a0*/  UISETP.LT.U32.AND UP0, UPT, UR46, 0x3, UPT ;  /* 0x000000032e00788c */ /* 0x000fe4000bf01070 */
[----:B------:R-:W-:Y:S02]  /*14b0*/  UISETP.GE.U32.AND UP1, UPT, UR4, -0xff, UPT ;  /* 0xffffff010400788c */ /* 0x000fe4000bf26070 */
[----:B------:R-:W-:-:S04]  /*14c0*/  USEL UR45, UR46, 0x3, UP0 ;  /* 0x000000032e2d7887 */ /* 0x000fc80008000000 */
[----:B------:R-:W-:Y:S02]  /*14d0*/  UIADD3 UR37, UPT, UPT, UR45, -0x1, URZ ;  /* 0xffffffff2d257890 */ /* 0x000fe4000fffe0ff */
[----:B------:R-:W-:-:S03]  /*14e0*/  UIADD3 UR47, UPT, UPT, UR46, -UR45, URZ ;  /* 0x8000002d2e2f7290 */ /* 0x000fc6000fffe0ff */
[----:B------:R-:W-:-:S04]  /*14f0*/  @UP1 UIADD3 UR37, UPT, UPT, UR45, URZ, URZ ;  /* 0x000000ff2d251290 */ /* 0x000fc8000fffe0ff */
[----:B--2---:R-:W-:-:S12]  /*1500*/  UIADD3 UR37, UPT, UPT, UR37, 0x1, URZ ;  /* 0x0000000125257890 */ /* 0x004fd8000fffe0ff */
.L_x_39:
[----:B------:R-:W-:Y:S01]  /*1510*/  UISETP.NE.AND UP0, UPT, UR53, URZ, UPT ;  /* 0x000000ff3500728c */ /* 0x000fe2000bf05270 */
[----:B------:R-:W1:Y:S08]  /*1520*/  S2UR UR53, SR_CgaCtaId ;  /* 0x00000000003579c3 */ /* 0x000e700000008800 */
[----:B------:R-:W-:Y:S05]  /*1530*/  BRA.U UP0, `(.L_x_18) ;  /* 0x0000000100347547 */ /* 0x000fea000b800000 */
[----:B------:R-:W2:Y:S01]  /*1540*/  S2R R2, SR_CgaCtaId ;  /* 0x0000000000027919 */ /* 0x000ea20000008800 */
[----:B------:R-:W-:-:S04]  /*1550*/  MOV R3, 0x400 ;  /* 0x0000040000037802 */ /* 0x000fc80000000f00 */
[----:B--2---:R-:W-:Y:S02]  /*1560*/  LEA R3, R2, R3, 0x18 ;  /* 0x0000000302037211 */ /* 0x004fe400078ec0ff */
[----:B------:R-:W-:-:S03]  /*1570*/  SHF.L.U32 R2, R8, 0x1f, RZ ;  /* 0x0000001f08027819 */ /* 0x000fc600000006ff */
[----:B------:R-:W-:-:S04]  /*1580*/  IMAD R3, R10, 0x8, R3 ;  /* 0x000000080a037824 */ /* 0x000fc800078e0203 */
[----:B------:R-:W2:Y:S02]  /*1590*/  SYNCS.PHASECHK.TRANS64.TRYWAIT P0, [R3+URZ+0xe0], R2 ;  /* 0x0000e002030075a7 */ /* 0x000ea400080011ff */
[----:B--2---:R-:W-:Y:S05]  /*15a0*/  @!P0 BRA `(.L_x_19) ;  /* 0x0000006000c88947 */ /* 0x004fea0003800000 */
.L_x_118:
[----:B------:R-:W-:Y:S01]  /*15b0*/  VIADD R10, R10, 0x1 ;  /* 0x000000010a0a7836 */ /* 0x000fe20000000000 */
[----:B------:R2:W-:Y:S04]  /*15c0*/  SYNCS.ARRIVE.TRANS64.A1T0 RZ, [R3+URZ+0xd0], RZ ;  /* 0x0000d0ff03ff79a7 */ /* 0x0005e800081000ff */
[----:B------:R-:W-:-:S04]  /*15d0*/  ISETP.NE.AND P0, PT, R10, 0x2, PT ;  /* 0x000000020a00780c */ /* 0x000fc80003f05270 */
[----:B------:R-:W-:Y:S02]  /*15e0*/  SEL R10, R10, RZ, P0 ;  /* 0x000000ff0a0a7207 */ /* 0x000fe40000000000 */
[----:B--2---:R-:W-:-:S04]  /*15f0*/  SEL R3, RZ, 0x1, P0 ;  /* 0x00000001ff037807 */ /* 0x004fc80000000000 */
[----:B------:R-:W-:Y:S02]  /*1600*/  LOP3.LUT R8, R8, R3, RZ, 0x3c, !PT ;  /* 0x0000000308087212 */ /* 0x000fe400078e3cff */
.L_x_18:
[----:B------:R-:W-:Y:S01]  /*1610*/  UMOV UR23, 0x400 ;  /* 0x0000040000177882 */ /* 0x000fe20000000000 */
[----:B------:R-:W-:Y:S01]  /*1620*/  SHF.L.U32 R2, R15, 0x1f, RZ ;  /* 0x0000001f0f027819 */ /* 0x000fe200000006ff */
[----:B-1----:R-:W-:Y:S01]  /*1630*/  ULEA UR23, UR53, UR23, 0x18 ;  /* 0x0000001735177291 */ /* 0x002fe2000f8ec0ff */
[----:B------:R-:W-:Y:S01]  /*1640*/  R2UR UR59, R21 ;  /* 0x00000000153b72ca */ /* 0x000fe200000e0000 */
[----:B------:R-:W-:Y:S01]  /*1650*/  UISETP.GE.U32.AND UP0, UPT, UR54, 0xff, UPT ;  /* 0x000000ff3600788c */ /* 0x000fe2000bf06070 */
[----:B------:R-:W-:Y:S01]  /*1660*/  R2UR UR27, R20 ;  /* 0x00000000141b72ca */ /* 0x000fe200000e0000 */
[----:B------:R-:W-:Y:S01]  /*1670*/  ULEA UR4, UR29, UR23, 0x3 ;  /* 0x000000171d047291 */ /* 0x000fe2000f8e18ff */
[----:B------:R-:W-:-:S08]  /*1680*/  UMOV UR21, URZ ;  /* 0x000000ff00157c82 */ /* 0x000fd00008000000 */
[----:B------:R1:W2:Y:S01]  /*1690*/  SYNCS.PHASECHK.TRANS64.TRYWAIT P2, [UR4+0x18], R2 ;  /* 0x00001802ff0075a7 */ /* 0x0002a20008041104 */
[----:B------:R-:W-:Y:S02]  /*16a0*/  USHF.L.U32 UR59, UR59, 0x6, URZ ;  /* 0x000000063b3b7899 */ /* 0x000fe400080006ff */
[----:B------:R-:W-:Y:S01]  /*16b0*/  USHF.L.U32 UR27, UR27, 0x6, URZ ;  /* 0x000000061b1b7899 */ /* 0x000fe200080006ff */
[----:B------:R-:W-:Y:S11]  /*16c0*/  BRA.U !UP0, `(.L_x_20) ;  /* 0x00000005083c7547 */ /* 0x000ff6000b800000 */
[----:B------:R-:W-:Y:S01]  /*16d0*/  UMOV UR22, URZ ;  /* 0x000000ff00167c82 */ /* 0x000fe20008000000 */
[----:B------:R-:W-:-:S05]  /*16e0*/  UMOV UR13, UR29 ;  /* 0x0000001d000d7c82 */ /* 0x000fca0008000000 */
.L_x_27:
[----:B------:R-:W-:Y:S01]  /*16f0*/  ULEA UR57, UR13, UR23, 0x3 ;  /* 0x000000170d397291 */ /* 0x000fe2000f8e18ff */
[----:B--2---:R-:W-:Y:S01]  /*1700*/  @!P5 MOV R3, 0x10000 ;  /* 0x000100000003d802 */ /* 0x004fe20000000f00 */
[----:B--2---:R-:W-:Y:S10]  /*1710*/  @P2 BRA `(.L_x_21) ;  /* 0x00000000000c2947 */ /* 0x004ff40003800000 */
[----:B------:R-:W-:-:S04]  /*1720*/  SHF.L.U32 R5, R15, 0x1f, RZ ;  /* 0x0000001f0f057819 */ /* 0x000fc800000006ff */
[----:B------:R-:W2:Y:S02]  /*1730*/  SYNCS.PHASECHK.TRANS64.TRYWAIT P0, [UR57+0x18], R5 ;  /* 0x00001805ff0075a7 */ /* 0x000ea40008001139 */
[----:B--2---:R-:W-:Y:S05]  /*1740*/  @!P0 BRA `(.L_x_22) ;  /* 0x0000006000748947 */ /* 0x004fea0003800000 */
.L_x_21:
[----:B------:R2:W-:Y:S01]  /*1750*/  @!P5 SYNCS.ARRIVE.TRANS64 RZ, [UR57], R3 ;  /* 0x00000003ffffd9a7 */ /* 0x0005e20008000039 */
[----:B------:R-:W-:Y:S04]  /*1760*/  BSSY.RECONVERGENT B0, `(.L_x_23) ;  /* 0x0000003000007945 */ /* 0x000fe80003800200 */
[----:B------:R-:W-:Y:S05]  /*1770*/  @P4 BRA `(.L_x_24) ;  /* 0x0000000000044947 */ /* 0x000fea0003800000 */
[----:B------:R-:W-:Y:S05]  /*1780*/  BPT.TRAP 0x1 ;  /* 0x000000040000795c */ /* 0x000fea0000300000 */
.L_x_24:
[----:B------:R-:W-:Y:S05]  /*1790*/  BSYNC.RECONVERGENT B0 ;  /* 0x0000000000007941 */ /* 0x000fea0003800200 */
.L_x_23:
[----:B------:R-:W-:Y:S01]  /*17a0*/  UIADD3 UR4, UPT, UPT, UR13, 0x1, URZ ;  /* 0x000000010d047890 */ /* 0x000fe2000fffe0ff */
[----:B------:R-:W-:Y:S01]  /*17b0*/  BSSY.RECONVERGENT B0, `(.L_x_25) ;  /* 0x000003b000007945 */ /* 0x000fe20003800200 */
[----:B------:R-:W-:Y:S02]  /*17c0*/  ELECT P0, URZ, PT ;  /* 0x0000000000ff782f */ /* 0x000fe40003800000 */
[----:B------:R-:W-:-:S04]  /*17d0*/  UISETP.NE.AND UP0, UPT, UR4, 0x3, UPT ;  /* 0x000000030400788c */ /* 0x000fc8000bf05270 */
[----:B------:R-:W-:Y:S02]  /*17e0*/  USEL UR5, URZ, 0x1, UP0 ;  /* 0x00000001ff057887 */ /* 0x000fe40008000000 */
[----:B------:R-:W-:-:S04]  /*17f0*/  USEL UR29, UR4, URZ, UP0 ;  /* 0x000000ff041d7287 */ /* 0x000fc80008000000 */
[----:B------:R-:W-:Y:S01]  /*1800*/  ULEA UR4, UR29, UR23, 0x3 ;  /* 0x000000171d047291 */ /* 0x000fe2000f8e18ff */
[----:B------:R-:W-:-:S04]  /*1810*/  LOP3.LUT R15, R15, UR5, RZ, 0x3c, !PT ;  /* 0x000000050f0f7c12 */ /* 0x000fc8000f8e3cff */
[----:B-1----:R-:W-:-:S04]  /*1820*/  SHF.L.U32 R2, R15, 0x1f, RZ ;  /* 0x0000001f0f027819 */ /* 0x002fc800000006ff */
[----:B------:R1:W1:Y:S01]  /*1830*/  SYNCS.PHASECHK.TRANS64.TRYWAIT P2, [UR4+0x18], R2 ;  /* 0x00001802ff0075a7 */ /* 0x0002620008041104 */
[----:B------:R-:W-:Y:S05]  /*1840*/  @!P0 BRA `(.L_x_26) ;  /* 0x0000000000c48947 */ /* 0x000fea0003800000 */
[----:B------:R-:W-:Y:S02]  /*1850*/  ULEA UR4, UR13, UR23, 0xf ;  /* 0x000000170d047291 */ /* 0x000fe4000f8e78ff */
[----:B------:R-:W-:Y:S02]  /*1860*/  UIADD3 UR6, UP1, UPT, UR38, 0x80, URZ ;  /* 0x0000008026067890 */ /* 0x000fe4000ff3e0ff */
[----:B------:R-:W-:Y:S02]  /*1870*/  USHF.L.U32 UR58, UR22, 0x7, URZ ;  /* 0x00000007163a7899 */ /* 0x000fe400080006ff */
[----:B------:R-:W-:Y:S02]  /*1880*/  UIADD3 UR14, UP0, UPT, UR38, 0x180, URZ ;  /* 0x00000180260e7890 */ /* 0x000fe4000ff1e0ff */
[----:B------:R-:W-:Y:S02]  /*1890*/  UIADD3.X UR7, UPT, UPT, URZ, UR39, URZ, UP1, !UPT ;  /* 0x00000027ff077290 */ /* 0x000fe40008ffe4ff */
[----:B------:R-:W-:-:S02]  /*18a0*/  UIADD3 UR56, UPT, UPT, UR4, 0x6800, URZ ;  /* 0x0000680004387890 */ /* 0x000fc4000fffe0ff */
[----:B------:R-:W-:Y:S02]  /*18b0*/  UIADD3 UR50, UPT, UPT, UR58, 0x20, URZ ;  /* 0x000000203a327890 */ /* 0x000fe4000fffe0ff */
[----:B------:R-:W-:Y:S02]  /*18c0*/  UIADD3 UR48, UPT, UPT, UR4, 0x8800, URZ ;  /* 0x0000880004307890 */ /* 0x000fe4000fffe0ff */
[----:B------:R-:W-:Y:S02]  /*18d0*/  UIADD3 UR42, UPT, UPT, UR58, 0x40, URZ ;  /* 0x000000403a2a7890 */ /* 0x000fe4000fffe0ff */
[----:B------:R-:W-:Y:S02]  /*18e0*/  UIADD3 UR40, UPT, UPT, UR4, 0xa800, URZ ;  /* 0x0000a80004287890 */ /* 0x000fe4000fffe0ff */
[----:B------:R-:W-:Y:S02]  /*18f0*/  UIADD3 UR34, UPT, UPT, UR58, 0x60, URZ ;  /* 0x000000603a227890 */ /* 0x000fe4000fffe0ff */
[----:B------:R-:W-:-:S02]  /*1900*/  UIADD3 UR32, UPT, UPT, UR4, 0xc800, URZ ;  /* 0x0000c80004207890 */ /* 0x000fc4000fffe0ff */
[----:B------:R-:W-:Y:S02]  /*1910*/  UIADD3.X UR15, UPT, UPT, URZ, UR39, URZ, UP0, !UPT ;  /* 0x00000027ff0f7290 */ /* 0x000fe400087fe4ff */
[----:B------:R-:W-:Y:S02]  /*1920*/  UIADD3 UR24, UPT, UPT, UR4, 0x1e800, URZ ;  /* 0x0001e80004187890 */ /* 0x000fe4000fffe0ff */
[----:B------:R-:W-:Y:S01]  /*1930*/  UIADD3 UR8, UPT, UPT, UR4, 0x20800, URZ ;  /* 0x0002080004087890 */ /* 0x000fe2000fffe0ff */
[----:B------:R-:W-:Y:S01]  /*1940*/  UMOV UR30, 0x0 ;  /* 0x00000000001e7882 */ /* 0x000fe20000000000 */
[----:B------:R-:W-:Y:S01]  /*1950*/  UMOV UR31, 0x10000000 ;  /* 0x10000000001f7882 */ /* 0x000fe20000000000 */
[----:B------:R-:W-:Y:S01]  /*1960*/  UMOV UR49, UR57 ;  /* 0x0000003900317c82 */ /* 0x000fe20008000000 */
[----:B------:R-:W-:Y:S01]  /*1970*/  UMOV UR51, UR59 ;  /* 0x0000003b00337c82 */ /* 0x000fe20008000000 */
[----:B------:R-:W-:Y:S01]  /*1980*/  UMOV UR52, UR60 ;  /* 0x0000003c00347c82 */ /* 0x000fe20008000000 */
[----:B------:R-:W-:Y:S01]  /*1990*/  UMOV UR41, UR57 ;  /* 0x0000003900297c82 */ /* 0x000fe20008000000 */
[----:B------:R-:W-:Y:S01]  /*19a0*/  UMOV UR43, UR59 ;  /* 0x0000003b002b7c82 */ /* 0x000fe20008000000 */
[----:B------:R-:W-:Y:S01]  /*19b0*/  UMOV UR44, UR60 ;  /* 0x0000003c002c7c82 */ /* 0x000fe20008000000 */
[----:B------:R-:W-:Y:S01]  /*19c0*/  UTMALDG.3D [UR56], [UR6], desc[UR30] ;  /* 0x00001e38060075b4 */ /* 0x000fe20008011000 */
[----:B------:R-:W-:Y:S01]  /*19d0*/  UMOV UR33, UR57 ;  /* 0x0000003900217c82 */ /* 0x000fe20008000000 */
        /* <DEDUP_REMOVED lines=10> */
[----:B------:R-:W-:Y:S01]  /*1a80*/  UIADD3 UR16, UPT, UPT, UR4, 0x22800, URZ ;  /* 0x0002280004107890 */ /* 0x000fe2000fffe0ff */
[----:B------:R-:W-:Y:S01]  /*1a90*/  UMOV UR17, UR57 ;  /* 0x0000003900117c82 */ /* 0x000fe20008000000 */
[----:B------:R-:W-:Y:S01]  /*1aa0*/  UMOV UR19, UR27 ;  /* 0x0000001b00137c82 */ /* 0x000fe20008000000 */
[----:B------:R-:W-:Y:S01]  /*1ab0*/  UTMALDG.3D [UR40], [UR6], desc[UR30] ;  /* 0x00001e28060075b4 */ /* 0x000fe20008011000 */
[----:B------:R-:W-:Y:S01]  /*1ac0*/  UMOV UR20, UR60 ;  /* 0x0000003c00147c82 */ /* 0x000fe20008000000 */
[----:B------:R-:W-:Y:S01]  /*1ad0*/  UMOV UR18, UR42 ;  /* 0x0000002a00127c82 */ /* 0x000fe20008000000 */
[----:B------:R-:W-:Y:S01]  /*1ae0*/  UTMALDG.3D [UR32], [UR6], desc[UR30] ;  /* 0x00001e20060075b4 */ /* 0x000fe20008011000 */
[----:B------:R-:W-:Y:S01]  /*1af0*/  UTMALDG.3D [UR24], [UR14], desc[UR30] ;  /* 0x00001e180e0075b4 */ /* 0x000fe20008011000 */
[----:B------:R2:W-:Y:S01]  /*1b00*/  UTMALDG.3D [UR8], [UR14], desc[UR30] ;  /* 0x00001e080e0075b4 */ /* 0x0005e20008011000 */
[----:B------:R1:W-:Y:S01]  /*1b10*/  UTMALDG.3D [UR16], [UR14], desc[UR30] ;  /* 0x00001e100e0075b4 */ /* 0x0003e20008011000 */
[----:B--2---:R-:W-:Y:S01]  /*1b20*/  UIADD3 UR8, UPT, UPT, UR4, 0x24800, URZ ;  /* 0x0002480004087890 */ /* 0x004fe2000fffe0ff */
[----:B------:R-:W-:-:S08]  /*1b30*/  UMOV UR10, UR34 ;  /* 0x00000022000a7c82 */ /* 0x000fd00008000000 */
[----:B------:R2:W-:Y:S02]  /*1b40*/  UTMALDG.3D [UR8], [UR14], desc[UR30] ;  /* 0x00001e080e0075b4 */ /* 0x0005e40008011000 */
[----:B--2---:R-:W-:Y:S01]  /*1b50*/  NOP ;  /* 0x0000000000007918 */ /* 0x004fe20000000000 */
.L_x_26:
[----:B-1----:R-:W-:Y:S05]  /*1b60*/  BSYNC.RECONVERGENT B0 ;  /* 0x0000000000007941 */ /* 0x002fea0003800200 */
.L_x_25:
[----:B------:R-:W-:Y:S01]  /*1b70*/  UIADD3 UR22, UPT, UPT, UR22, 0x1, URZ ;  /* 0x0000000116167890 */ /* 0x000fe2000fffe0ff */
[----:B------:R-:W-:Y:S01]  /*1b80*/  UMOV UR13, UR29 ;  /* 0x0000001d000d7c82 */ /* 0x000fe20008000000 */
[----:B------:R-:W-:Y:S02]  /*1b90*/  UMOV UR21, UR37 ;  /* 0x0000002500157c82 */ /* 0x000fe40008000000 */
[----:B------:R-:W-:-:S09]  /*1ba0*/  UISETP.NE.AND UP0, UPT, UR22, UR37, UPT ;  /* 0x000000251600728c */ /* 0x000fd2000bf05270 */
[----:B------:R-:W-:Y:S05]  /*1bb0*/  BRA.U UP0, `(.L_x_27) ;  /* 0xfffffff900cc7547 */ /* 0x000fea000b83ffff */
.L_x_20:
[----:B------:R-:W-:Y:S01]  /*1bc0*/  ULEA UR4, UR29, UR23, 0x3 ;  /* 0x000000171d047291 */ /* 0x000fe2000f8e18ff */
[----:B-1----:R-:W-:Y:S01]  /*1bd0*/  SHF.L.U32 R2, R15, 0x1f, RZ ;  /* 0x0000001f0f027819 */ /* 0x002fe200000006ff */
[----:B------:R-:W-:Y:S01]  /*1be0*/  @!P1 SYNCS.ARRIVE.TRANS64.A1T0 RZ, [UR23+0x68], RZ ;  /* 0x000068ffffff99a7 */ /* 0x000fe20008100017 */
[----:B------:R-:W-:-:S06]  /*1bf0*/  UISETP.GT.AND UP0, UPT, UR46, UR45, UPT ;  /* 0x0000002d2e00728c */ /* 0x000fcc000bf04270 */
[----:B------:R1:W1:Y:S03]  /*1c00*/  SYNCS.PHASECHK.TRANS64.TRYWAIT P1, [UR4+0x18], R2 ;  /* 0x00001802ff0075a7 */ /* 0x0002660008021104 */
[----:B------:R-:W-:Y:S05]  /*1c10*/  BRA.U !UP0, `(.L_x_28) ;  /* 0x0000000508387547 */ /* 0x000fea000b800000 */
[----:B------:R-:W-:Y:S01]  /*1c20*/  UIADD3 UR22, UPT, UPT, UR47, UR21, URZ ;  /* 0x000000152f167290 */ /* 0x000fe2000fffe0ff */
[----:B------:R-:W-:-:S11]  /*1c30*/  UMOV UR13, UR29 ;  /* 0x0000001d000d7c82 */ /* 0x000fd60008000000 */
.L_x_35:
[----:B------:R-:W-:Y:S01]  /*1c40*/  ULEA UR57, UR13, UR23, 0x3 ;  /* 0x000000170d397291 */ /* 0x000fe2000f8e18ff */
[----:B--2---:R-:W-:Y:S01]  /*1c50*/  @!P5 MOV R3, 0x10000 ;  /* 0x000100000003d802 */ /* 0x004fe20000000f00 */
[----:B-1----:R-:W-:Y:S10]  /*1c60*/  @P1 BRA `(.L_x_29) ;  /* 0x00000000000c1947 */ /* 0x002ff40003800000 */
[----:B------:R-:W-:-:S04]  /*1c70*/  SHF.L.U32 R5, R15, 0x1f, RZ ;  /* 0x0000001f0f057819 */ /* 0x000fc800000006ff */
[----:B------:R-:W1:Y:S02]  /*1c80*/  SYNCS.PHASECHK.TRANS64.TRYWAIT P0, [UR57+0x18], R5 ;  /* 0x00001805ff0075a7 */ /* 0x000e640008001139 */
[----:B-1----:R-:W-:Y:S05]  /*1c90*/  @!P0 BRA `(.L_x_30) ;  /* 0x0000005c00388947 */ /* 0x002fea0003800000 */
.L_x_29:
[----:B------:R2:W-:Y:S01]  /*1ca0*/  @!P5 SYNCS.ARRIVE.TRANS64 RZ, [UR57], R3 ;  /* 0x00000003ffffd9a7 */ /* 0x0005e20008000039 */
[----:B------:R-:W-:Y:S04]  /*1cb0*/  BSSY.RECONVERGENT B0, `(.L_x_31) ;  /* 0x0000003000007945 */ /* 0x000fe80003800200 */
[----:B------:R-:W-:Y:S05]  /*1cc0*/  @P4 BRA `(.L_x_32) ;  /* 0x0000000000044947 */ /* 0x000fea0003800000 */
[----:B------:R-:W-:Y:S05]  /*1cd0*/  BPT.TRAP 0x1 ;  /* 0x000000040000795c */ /* 0x000fea0000300000 */
.L_x_32:
[----:B------:R-:W-:Y:S05]  /*1ce0*/  BSYNC.RECONVERGENT B0 ;  /* 0x0000000000007941 */ /* 0x000fea0003800200 */
.L_x_31:
        /* <DEDUP_REMOVED lines=60> */
.L_x_34:
[----:B-1----:R-:W-:Y:S05]  /*20b0*/  BSYNC.RECONVERGENT B0 ;  /* 0x0000000000007941 */ /* 0x002fea0003800200 */
.L_x_33:
[----:B------:R-:W-:Y:S01]  /*20c0*/  UIADD3 UR21, UPT, UPT, UR21, 0x1, URZ ;  /* 0x0000000115157890 */ /* 0x000fe2000fffe0ff */
[----:B------:R-:W-:-:S03]  /*20d0*/  UMOV UR13, UR29 ;  /* 0x0000001d000d7c82 */ /* 0x000fc60008000000 */
[----:B------:R-:W-:-:S09]  /*20e0*/  UISETP.NE.AND UP0, UPT, UR21, UR22, UPT ;  /* 0x000000161500728c */ /* 0x000fd2000bf05270 */
[----:B------:R-:W-:Y:S05]  /*20f0*/  BRA.U UP0, `(.L_x_35) ;  /* 0xfffffff900d07547 */ /* 0x000fea000b83ffff */
.L_x_28:
[----:B-1----:R-:W-:Y:S01]  /*2100*/  LEA R2, R14, UR23, 0x3 ;  /* 0x000000170e027c11 */ /* 0x002fe2000f8e18ff */
[----:B------:R-:W-:Y:S01]  /*2110*/  NOP ;  /* 0x0000000000007918 */ /* 0x000fe20000000000 */
[----:B--2---:R-:W-:Y:S02]  /*2120*/  SHF.L.U32 R3, R12, 0x1f, RZ ;  /* 0x0000001f0c037819 */ /* 0x004fe400000006ff */
[----:B------:R-:W-:Y:S02]  /*2130*/  LEA R4, R14, UR23, 0x4 ;  /* 0x000000170e047c11 */ /* 0x000fe4000f8e20ff */
[----:B------:R-:W1:Y:S02]  /*2140*/  SYNCS.PHASECHK.TRANS64.TRYWAIT P0, [R2+URZ+0x70], R3 ;  /* 0x00007003020075a7 */ /* 0x000e6400080011ff */
[----:B-1----:R-:W-:Y:S05]  /*2150*/  @!P0 BRA `(.L_x_36) ;  /* 0x0000005800208947 */ /* 0x002fea0003800000 */
.L_x_121:
[----:B------:R-:W2:Y:S01]  /*2160*/  LDS.128 R4, [R4+0x100] ;  /* 0x0001000004047984 */ /* 0x000ea20000000c00 */
[----:B---3--:R-:W-:Y:S01]  /*2170*/  ISETP.GE.AND P0, PT, R26, 0x1, PT ;  /* 0x000000011a00780c */ /* 0x008fe20003f06270 */
[----:B-1----:R-:W-:Y:S01]  /*2180*/  VIADD R2, R2, 0x80 ;  /* 0x0000008002027836 */ /* 0x002fe20000000000 */
[----:B------:R-:W-:Y:S01]  /*2190*/  @!PT LDS RZ, [RZ] ;  /* 0x00000000fffff984 */ /* 0x000fe20000000800 */
[----:B------:R-:W-:Y:S01]  /*21a0*/  @!PT LDS RZ, [RZ] ;  /* 0x00000000fffff984 */ /* 0x000fe20000000800 */
[----:B------:R-:W-:Y:S01]  /*21b0*/  @!PT LDS RZ, [RZ] ;  /* 0x00000000fffff984 */ /* 0x000fe20000000800 */
[----:B------:R-:W-:Y:S01]  /*21c0*/  @!PT LDS RZ, [RZ] ;  /* 0x00000000fffff984 */ /* 0x000fe20000000800 */
[----:B------:R1:W-:Y:S06]  /*21d0*/  MEMBAR.ALL.CTA ;  /* 0x0000000000007992 */ /* 0x0003ec0000008000 */
[----:B-1----:R-:W1:Y:S01]  /*21e0*/  FENCE.VIEW.ASYNC.S ;  /* 0x00000000000073c6 */ /* 0x002e620000000000 */
[----:B------:R-:W-:-:S04]  /*21f0*/  PRMT R2, RZ, 0x654, R2 ;  /* 0x00000654ff027816 */ /* 0x000fc80000000002 */
[----:B-1----:R1:W-:Y:S01]  /*2200*/  SYNCS.ARRIVE.TRANS64.RED.A1T0 RZ, [R2+URZ], RZ ;  /* 0x000000ff02ff79a7 */ /* 0x0023e200081004ff */
[----:B--2---:R-:W-:-:S13]  /*2210*/  LOP3.LUT P2, RZ, R6, 0x1, RZ, 0xc0, !PT ;  /* 0x0000000106ff7812 */ /* 0x004fda000784c0ff */
[----:B------:R-:W-:Y:S01]  /*2220*/  @P2 SHF.R.U32.HI R3, RZ, 0x10, R5 ;  /* 0x00000010ff032819 */ /* 0x000fe20000011605 */
[----:B------:R-:W-:Y:S01]  /*2230*/  VOTEU.ANY UP0, P2 ;  /* 0x0000000000ff7886 */ /* 0x000fe20001000100 */
[----:B------:R-:W-:Y:S02]  /*2240*/  @P2 MOV R13, R4 ;  /* 0x00000004000d2202 */ /* 0x000fe40000000f00 */
[----:B------:R-:W-:Y:S02]  /*2250*/  @P2 R2UR.BROADCAST UR4, R3 ;  /* 0x00000000030422ca */ /* 0x000fe400008e0000 */
[----:B------:R-:W-:-:S11]  /*2260*/  @P2 LOP3.LUT R11, R5, 0xffff, RZ, 0xc0, !PT ;  /* 0x0000ffff050b2812 */ /* 0x000fd600078ec0ff */
[----:B------:R-:W-:Y:S01]  /*2270*/  @UP0 UMOV UR60, UR4 ;  /* 0x00000004003c0c82 */ /* 0x000fe20008000000 */
[----:B-1----:R-:W-:Y:S05]  /*2280*/  @!P0 BRA `(.L_x_37) ;  /* 0x0000000000b88947 */ /* 0x002fea0003800000 */
[----:B------:R-:W4:Y:S01]  /*2290*/  LDC.64 R4, c[0x0][0xb18] ;  /* 0x0002c600ff047b82 */ /* 0x000f220000000a00 */
[----:B------:R-:W-:-:S07]  /*22a0*/  ISETP.NE.AND P3, PT, R26, 0x1, PT ;  /* 0x000000011a00780c */ /* 0x000fce0003f65270 */
[----:B------:R-:W1:Y:S08]  /*22b0*/  LDC.64 R6, c[0x0][0xb10] ;  /* 0x0002c400ff067b82 */ /* 0x000e700000000a00 */
[----:B------:R-:W2:Y:S08]  /*22c0*/  LDC R16, c[0x0][0xb20] ;  /* 0x0002c800ff107b82 */ /* 0x000eb00000000800 */
[----:B------:R-:W3:Y:S01]  /*22d0*/  LDC R18, c[0x0][0xb0c] ;  /* 0x0002c300ff127b82 */ /* 0x000ee20000000800 */
[----:B----4-:R-:W-:Y:S01]  /*22e0*/  IMAD.HI.U32 R17, R0, R5, RZ ;  /* 0x0000000500117227 */ /* 0x010fe200078e00ff */
[----:B------:R-:W-:-:S03]  /*22f0*/  ISETP.NE.AND P0, PT, R4, 0x1, PT ;  /* 0x000000010400780c */ /* 0x000fc60003f05270 */
[----:B------:R-:W-:-:S03]  /*2300*/  IMAD.HI.U32 R5, R11, R5, RZ ;  /* 0x000000050b057227 */ /* 0x000fc600078e00ff */
[----:B------:R-:W4:Y:S01]  /*2310*/  LDC.64 R2, c[0x0][0xb28] ;  /* 0x0002ca00ff027b82 */ /* 0x000f220000000a00 */
[----:B-1----:R-:W-:-:S04]  /*2320*/  IMAD.HI.U32 R20, R9, R6, RZ ;  /* 0x0000000609147227 */ /* 0x002fc800078e00ff */
[----:B------:R-:W-:Y:S01]  /*2330*/  IMAD.HI.U32 R22, R13, R6, RZ ;  /* 0x000000060d167227 */ /* 0x000fe200078e00ff */
[----:B------:R-:W-:Y:S02]  /*2340*/  SHF.R.U32.HI R20, RZ, R7, R20 ;  /* 0x00000007ff147219 */ /* 0x000fe40000011614 */
[-C--:B--2---:R-:W-:Y:S02]  /*2350*/  SHF.R.U32.HI R17, RZ, R16.reuse, R17 ;  /* 0x00000010ff117219 */ /* 0x084fe40000011611 */
[----:B------:R-:W-:Y:S02]  /*2360*/  SHF.R.U32.HI R16, RZ, R16, R5 ;  /* 0x00000010ff107219 */ /* 0x000fe40000011605 */
[----:B------:R-:W-:Y:S02]  /*2370*/  SEL R17, R0, R17, !P0 ;  /* 0x0000001100117207 */ /* 0x000fe40004000000 */
[----:B------:R-:W-:Y:S02]  /*2380*/  SHF.R.U32.HI R22, RZ, R7, R22 ;  /* 0x00000007ff167219 */ /* 0x000fe40000011616 */
[----:B---3--:R-:W-:-:S02]  /*2390*/  ISETP.NE.AND P1, PT, R18, 0x1, PT ;  /* 0x000000011200780c */ /* 0x008fc40003f25270 */
[----:B------:R-:W-:Y:S02]  /*23a0*/  SEL R5, R11, R16, !P0 ;  /* 0x000000100b057207 */ /* 0x000fe40004000000 */
[----:B------:R-:W-:Y:S02]  /*23b0*/  SEL R19, R9, R20, !P1 ;  /* 0x0000001409137207 */ /* 0x000fe40004800000 */
[----:B------:R-:W-:Y:S01]  /*23c0*/  SEL R7, R13, R22, !P1 ;  /* 0x000000160d077207 */ /* 0x000fe20004800000 */
[----:B----4-:R-:W-:-:S04]  /*23d0*/  IMAD.HI.U32 R20, R17, R2, RZ ;  /* 0x0000000211147227 */ /* 0x010fc800078e00ff */
[----:B------:R-:W-:Y:S01]  /*23e0*/  IMAD.HI.U32 R6, R19, R2, RZ ;  /* 0x0000000213067227 */ /* 0x000fe200078e00ff */
[----:B------:R-:W-:-:S04]  /*23f0*/  @P3 SHF.R.U32.HI R17, RZ, R3, R20 ;  /* 0x00000003ff113219 */ /* 0x000fc80000011614 */
        /* <DEDUP_REMOVED lines=8> */
[----:B------:R-:W-:-:S04]  /*2480*/  @!P0 IMAD.HI.U32 R16, R7, R2, RZ ;  /* 0x0000000207108227 */ /* 0x000fc800078e00ff */
[----:B------:R-:W-:Y:S01]  /*2490*/  IMAD.MOV R2, RZ, RZ, -R6 ;  /* 0x000000ffff027224 */ /* 0x000fe200078e0a06 */
[----:B------:R-:W-:-:S03]  /*24a0*/  @!P0 SHF.R.U32.HI R16, RZ, R3, R16 ;  /* 0x00000003ff108219 */ /* 0x000fc60000011610 */
[----:B------:R-:W-:Y:S01]  /*24b0*/  IMAD R2, R26, R2, R5 ;  /* 0x000000021a027224 */ /* 0x000fe200078e0205 */
[----:B------:R-:W-:Y:S02]  /*24c0*/  @!P0 SEL R3, R7, R16, !P3 ;  /* 0x0000001007038207 */ /* 0x000fe40005800000 */
[----:B------:R-:W-:-:S03]  /*24d0*/  IADD3 R16, PT, PT, -R5, RZ, RZ ;  /* 0x000000ff05107210 */ /* 0x000fc60007ffe1ff */
[--C-:B------:R-:W-:Y:S02]  /*24e0*/  @!P0 IMAD.IADD R6, R6, 0x1, -R3.reuse ;  /* 0x0000000106068824 */ /* 0x100fe400078e0a03 */
[----:B------:R-:W-:Y:S01]  /*24f0*/  @!P0 IMAD R3, R2, R19, R3 ;  /* 0x0000001302038224 */ /* 0x000fe200078e0203 */
[----:B------:R-:W-:Y:S01]  /*2500*/  IADD3 R2, PT, PT, -R7, RZ, RZ ;  /* 0x000000ff07027210 */ /* 0x000fe20007ffe1ff */
[----:B------:R-:W-:Y:S02]  /*2510*/  @!P0 IMAD R5, R26, R6, R7 ;  /* 0x000000061a058224 */ /* 0x000fe400078e0207 */
[----:B------:R-:W-:Y:S02]  /*2520*/  IMAD R11, R4, R16, R11 ;  /* 0x00000010040b7224 */ /* 0x000fe400078e020b */
[----:B------:R-:W-:Y:S02]  /*2530*/  @!P0 IMAD.MOV.U32 R7, RZ, RZ, R3 ;  /* 0x000000ffff078224 */ /* 0x000fe400078e0003 */
[----:B------:R-:W-:-:S02]  /*2540*/  IMAD R2, R18, R2, R13 ;  /* 0x0000000212027224 */ /* 0x000fc400078e020d */
[----:B------:R-:W-:Y:S02]  /*2550*/  IMAD R11, R5, R4, R11 ;  /* 0x00000004050b7224 */ /* 0x000fe400078e020b */
[----:B------:R-:W-:Y:S02]  /*2560*/  IMAD R13, R7, R18, R2 ;  /* 0x00000012070d7224 */ /* 0x000fe400078e0202 */
.L_x_37:
[----:B------:R-:W1:Y:S02]  /*2570*/  LDCU UR4, c[0x0][0xb30] ;  /* 0x00016600ff0477ac */ /* 0x000e640008000800 */
[----:B-1----:R-:W-:-:S09]  /*2580*/  UISETP.NE.AND UP0, UPT, UR4, 0x1, UPT ;  /* 0x000000010400788c */ /* 0x002fd2000bf05270 */
[----:B------:R-:W-:Y:S05]  /*2590*/  BRA.U UP0, `(.L_x_38) ;  /* 0x0000000100407547 */ /* 0x000fea000b800000 */
[----:B------:R-:W1:Y:S08]  /*25a0*/  LDC.64 R4, c[0x0][0xb10] ;  /* 0x0002c400ff047b82 */ /* 0x000e700000000a00 */
[----:B------:R-:W2:Y:S08]  /*25b0*/  LDC.64 R2, c[0x0][0xb18] ;  /* 0x0002c600ff027b82 */ /* 0x000eb00000000a00 */
[----:B------:R-:W3:Y:S08]  /*25c0*/  LDC R6, c[0x0][0xb20] ;  /* 0x0002c800ff067b82 */ /* 0x000ef00000000800 */
[----:B------:R-:W4:Y:S01]  /*25d0*/  LDC R16, c[0x0][0xb0c] ;  /* 0x0002c300ff107b82 */ /* 0x000f220000000800 */
[----:B-1----:R-:W-:-:S05]  /*25e0*/  IMAD.HI.U32 R4, R13, R4, RZ ;  /* 0x000000040d047227 */ /* 0x002fca00078e00ff */
[----:B------:R-:W-:Y:S01]  /*25f0*/  SHF.R.U32.HI R4, RZ, R5, R4 ;  /* 0x00000005ff047219 */ /* 0x000fe20000011604 */
[----:B--2---:R-:W-:Y:S01]  /*2600*/  IMAD.HI.U32 R3, R11, R3, RZ ;  /* 0x000000030b037227 */ /* 0x004fe200078e00ff */
[----:B------:R-:W-:-:S04]  /*2610*/  ISETP.NE.AND P0, PT, R2, 0x1, PT ;  /* 0x000000010200780c */ /* 0x000fc80003f05270 */
[----:B---3--:R-:W-:-:S04]  /*2620*/  SHF.R.U32.HI R6, RZ, R6, R3 ;  /* 0x00000006ff067219 */ /* 0x008fc80000011603 */
[----:B------:R-:W-:Y:S02]  /*2630*/  SEL R3, R11, R6, !P0 ;  /* 0x000000060b037207 */ /* 0x000fe40004000000 */
[----:B----4-:R-:W-:-:S04]  /*2640*/  ISETP.NE.AND P1, PT, R16, 0x1, PT ;  /* 0x000000011000780c */ /* 0x010fc80003f25270 */
[----:B------:R-:W-:-:S05]  /*2650*/  SEL R4, R13, R4, !P1 ;  /* 0x000000040d047207 */ /* 0x000fca0004800000 */
[----:B------:R-:W-:Y:S02]  /*2660*/  IMAD.IADD R5, R3, 0x1, -R4 ;  /* 0x0000000103057824 */ /* 0x000fe400078e0a04 */
[----:B------:R-:W-:Y:S02]  /*2670*/  IMAD.IADD R3, R4, 0x1, -R3 ;  /* 0x0000000104037824 */ /* 0x000fe400078e0a03 */
[----:B------:R-:W-:Y:S02]  /*2680*/  IMAD R13, R5, R16, R13 ;  /* 0x00000010050d7224 */ /* 0x000fe400078e020d */
[----:B------:R-:W-:-:S07]  /*2690*/  IMAD R11, R3, R2, R11 ;  /* 0x00000002030b7224 */ /* 0x000fce00078e020b */
.L_x_38:
[----:B------:R-:W-:Y:S01]  /*26a0*/  VIADD R14, R14, 0x1 ;  /* 0x000000010e0e7836 */ /* 0x000fe20000000000 */
[----:B------:R-:W-:Y:S01]  /*26b0*/  PLOP3.LUT P1, PT, PT, PT, PT, 0x80, 0x8 ;  /* 0x000000000008781c */ /* 0x000fe20003f2f070 */
[----:B------:R-:W-:Y:S02]  /*26c0*/  IMAD.IADD R21, R13, 0x1, R68 ;  /* 0x000000010d157824 */ /* 0x000fe400078e0244 */
[----:B------:R-:W-:Y:S01]  /*26d0*/  IMAD.IADD R20, R11, 0x1, R66 ;  /* 0x000000010b147824 */ /* 0x000fe200078e0242 */
[----:B------:R-:W-:-:S04]  /*26e0*/  ISETP.NE.AND P0, PT, R14, 0x2, PT ;  /* 0x000000020e00780c */ /* 0x000fc80003f05270 */
[----:B------:R-:W-:Y:S02]  /*26f0*/  SEL R3, RZ, 0x1, P0 ;  /* 0x00000001ff037807 */ /* 0x000fe40000000000 */
[----:B------:R-:W-:Y:S02]  /*2700*/  SEL R14, R14, RZ, P0 ;  /* 0x000000ff0e0e7207 */ /* 0x000fe40000000000 */
[----:B------:R-:W-:Y:S01]  /*2710*/  LOP3.LUT R12, R12, R3, RZ, 0x3c, !PT ;  /* 0x000000030c0c7212 */ /* 0x000fe200078e3cff */
[----:B------:R-:W-:Y:S06]  /*2720*/  @P2 BRA `(.L_x_39) ;  /* 0xffffffec00782947 */ /* 0x000fec000383ffff */
[----:B------:R-:W-:Y:S01]  /*2730*/  UIADD3 UR23, UPT, UPT, UR23, 0x18, URZ ;  /* 0x0000001817177890 */ /* 0x000fe2000fffe0ff */
[----:B------:R-:W-:-:S03]  /*2740*/  SHF.L.U32 R3, R15, 0x1f, RZ ;  /* 0x0000001f0f037819 */ /* 0x000fc600000006ff */
[----:B------:R-:W-:-:S09]  /*2750*/  ULEA UR4, UR29, UR23, 0x3 ;  /* 0x000000171d047291 */ /* 0x000fd2000f8e18ff */
[----:B------:R-:W1:Y:S02]  /*2760*/  SYNCS.PHASECHK.TRANS64.TRYWAIT P0, [UR4], R3 ;  /* 0x00000003ff0075a7 */ /* 0x000e640008001104 */
[----:B-1----:R-:W-:Y:S05]  /*2770*/  @!P0 BRA `(.L_x_40) ;  /* 0x0000005000ac8947 */ /* 0x002fea0003800000 */
.L_x_123:
[----:B------:R-:W-:-:S04]  /*2780*/  UIADD3 UR4, UPT, UPT, UR29, 0x1, URZ ;  /* 0x000000011d047890 */ /* 0x000fc8000fffe0ff */
[----:B------:R-:W-:-:S04]  /*2790*/  UISETP.NE.AND UP0, UPT, UR4, 0x3, UPT ;  /* 0x000000030400788c */ /* 0x000fc8000bf05270 */
[----:B------:R-:W-:Y:S02]  /*27a0*/  USEL UR6, URZ, 0x1, UP0 ;  /* 0x00000001ff067887 */ /* 0x000fe40008000000 */
[----:B------:R-:W-:-:S04]  /*27b0*/  USEL UR4, UR4, URZ, UP0 ;  /* 0x000000ff04047287 */ /* 0x000fc80008000000 */
[----:B------:R-:W-:Y:S01]  /*27c0*/  ULEA UR5, UR4, UR23, 0x3 ;  /* 0x0000001704057291 */ /* 0x000fe2000f8e18ff */
[----:B------:R-:W-:-:S04]  /*27d0*/  LOP3.LUT R15, R15, UR6, RZ, 0x3c, !PT ;  /* 0x000000060f0f7c12 */ /* 0x000fc8000f8e3cff */
[----:B-1----:R-:W-:-:S04]  /*27e0*/  SHF.L.U32 R3, R15, 0x1f, RZ ;  /* 0x0000001f0f037819 */ /* 0x002fc800000006ff */
[----:B------:R-:W1:Y:S02]  /*27f0*/  SYNCS.PHASECHK.TRANS64.TRYWAIT P0, [UR5], R3 ;  /* 0x00000003ff0075a7 */ /* 0x000e640008001105 */
[----:B-1----:R-:W-:Y:S05]  /*2800*/  @!P0 BRA `(.L_x_41) ;  /* 0x0000005000a08947 */ /* 0x002fea0003800000 */
.L_x_125:
[----:B------:R-:W-:-:S04]  /*2810*/  UIADD3 UR4, UPT, UPT, UR4, 0x1, URZ ;  /* 0x0000000104047890 */ /* 0x000fc8000fffe0ff */
[----:B------:R-:W-:-:S04]  /*2820*/  UISETP.NE.AND UP0, UPT, UR4, 0x3, UPT ;  /* 0x000000030400788c */ /* 0x000fc8000bf05270 */
[----:B------:R-:W-:Y:S02]  /*2830*/  USEL UR5, URZ, 0x1, UP0 ;  /* 0x00000001ff057887 */ /* 0x000fe40008000000 */
[----:B------:R-:W-:-:S04]  /*2840*/  USEL UR4, UR4, URZ, UP0 ;  /* 0x000000ff04047287 */ /* 0x000fc80008000000 */
[----:B------:R-:W-:Y:S01]  /*2850*/  ULEA UR4, UR4, UR23, 0x3 ;  /* 0x0000001704047291 */ /* 0x000fe2000f8e18ff */
[----:B-1----:R-:W-:-:S04]  /*2860*/  LOP3.LUT R3, R15, UR5, RZ, 0x3c, !PT ;  /* 0x000000050f037c12 */ /* 0x002fc8000f8e3cff */
[----:B------:R-:W-:Y:S01]  /*2870*/  SHF.L.U32 R3, R3, 0x1f, RZ ;  /* 0x0000001f03037819 */ /* 0x000fe200000006ff */
[----:B----4-:R-:W-:-:S07]  /*2880*/  IMAD.U32 R0, RZ, RZ, UR4 ;  /* 0x00000004ff007e24 */ /* 0x010fce000f8e00ff */
.L_x_42:
[----:B-1----:R1:W2:Y:S02]  /*2890*/  SYNCS.PHASECHK.TRANS64.TRYWAIT P0, [R0+URZ], R3 ;  /* 0x00000003000075a7 */ /* 0x0022a400080011ff */
[----:B--2---:R-:W-:Y:S05]  /*28a0*/  @!P0 NANOSLEEP.SYNCS 0x989680 ;  /* 0x009896800000895d */ /* 0x004fea0003900000 */
[----:B------:R-:W2:Y:S02]  /*28b0*/  @!P0 SYNCS.PHASECHK.TRANS64 P0, [R0+URZ], R3 ;  /* 0x00000003000085a7 */ /* 0x000ea400080010ff */
[----:B--2---:R-:W-:Y:S05]  /*28c0*/  @P0 EXIT ;  /* 0x000000000000094d */ /* 0x004fea0003800000 */
[----:B------:R-:W-:Y:S05]  /*28d0*/  BRA `(.L_x_42) ;  /* 0xfffffffc00ec7947 */ /* 0x000fea000383ffff */
.L_x_17:
[----:B------:R-:W-:-:S04]  /*28e0*/  UISETP.NE.AND UP1, UPT, UR53, URZ, UPT ;  /* 0x000000ff3500728c */ /* 0x000fc8000bf25270 */
[----:B------:R-:W-:-:S09]  /*28f0*/  UISETP.NE.OR UP1, UPT, UR10, 0x1, UP1 ;  /* 0x000000010a00788c */ /* 0x000fd20008f25670 */
[----:B------:R-:W-:Y:S05]  /*2900*/  BRA.U UP1, `(.L_x_43) ;  /* 0x0000000501487547 */ /* 0x000fea000b800000 */
[----:B------:R-:W-:Y:S01]  /*2910*/  ISETP.NE.AND P2, PT, R2, RZ, PT ;  /* 0x000000ff0200720c */ /* 0x000fe20003f45270 */
[----:B------:R-:W-:Y:S01]  /*2920*/  IMAD.MOV.U32 R12, RZ, RZ, 0x1 ;  /* 0x00000001ff0c7424 */ /* 0x000fe200078e00ff */
[----:B------:R-:W-:Y:S02]  /*2930*/  CS2R R10, SRZ ;  /* 0x00000000000a7805 */ /* 0x000fe4000001ff00 */
[----:B------:R-:W-:Y:S01]  /*2940*/  CS2R R8, SRZ ;  /* 0x0000000000087805 */ /* 0x000fe2000001ff00 */
[----:B------:R-:W-:Y:S01]  /*2950*/  UMOV UR6, 0x400 ;  /* 0x0000040000067882 */ /* 0x000fe20000000000 */
[----:B------:R-:W-:Y:S01]  /*2960*/  UMOV UR5, URZ ;  /* 0x000000ff00057c82 */ /* 0x000fe20008000000 */
[----:B------:R-:W-:-:S12]  /*2970*/  ULEA UR6, UR53, UR6, 0x18 ;  /* 0x0000000635067291 */ /* 0x000fd8000f8ec0ff */
.L_x_47:
[----:B------:R-:W-:Y:S02]  /*2980*/  LEA R0, R8, UR6, 0x3 ;  /* 0x0000000608007c11 */ /* 0x000fe4000f8e18ff */
[----:B------:R-:W-:-:S03]  /*2990*/  SHF.L.U32 R5, R9, 0x1f, RZ ;  /* 0x0000001f09057819 */ /* 0x000fc600000006ff */
[----:B------:R-:W-:Y:S01]  /*29a0*/  VIADD R4, R0, 0xe0 ;  /* 0x000000e000047836 */ /* 0x000fe20000000000 */
[----:B------:R-:W1:Y:S02]  /*29b0*/  SYNCS.PHASECHK.TRANS64.TRYWAIT P0, [R0+URZ+0xd0], R5 ;  /* 0x0000d005000075a7 */ /* 0x000e6400080011ff */
[----:B-1----:R-:W-:Y:S05]  /*29c0*/  @!P0 BRA `(.L_x_44) ;  /* 0x0000005000488947 */ /* 0x002fea0003800000 */
.L_x_126:
[----:B------:R-:W-:Y:S01]  /*29d0*/  ULEA UR4, UR5, UR6, 0x3 ;  /* 0x0000000605047291 */ /* 0x000fe2000f8e18ff */
[----:B------:R-:W-:Y:S02]  /*29e0*/  PRMT R4, RZ, 0x654, R4 ;  /* 0x00000654ff047816 */ /* 0x000fe40000000004 */
[----:B-1----:R-:W-:Y:S01]  /*29f0*/  SHF.L.U32 R5, R12, 0x1f, RZ ;  /* 0x0000001f0c057819 */ /* 0x002fe200000006ff */
[----:B------:R-:W-:Y:S01]  /*2a00*/  UIADD3 UR7, UPT, UPT, UR4, 0x70, URZ ;  /* 0x0000007004077890 */ /* 0x000fe2000fffe0ff */
[----:B------:R1:W-:Y:S05]  /*2a10*/  SYNCS.ARRIVE.TRANS64.RED.A1T0 RZ, [R4+URZ], RZ ;  /* 0x000000ff04ff79a7 */ /* 0x0003ea00081004ff */
[----:B------:R-:W-:Y:S01]  /*2a20*/  IMAD.U32 R7, RZ, RZ, UR7 ;  /* 0x00000007ff077e24 */ /* 0x000fe2000f8e00ff */
[----:B------:R-:W2:Y:S04]  /*2a30*/  SYNCS.PHASECHK.TRANS64.TRYWAIT P0, [UR4+0x80], R5 ;  /* 0x00008005ff0075a7 */ /* 0x000ea80008001104 */
[----:B------:R-:W-:Y:S01]  /*2a40*/  PRMT R6, R2, 0x654, R7 ;  /* 0x0000065402067816 */ /* 0x000fe20000000007 */
[----:B-1----:R-:W-:Y:S01]  /*2a50*/  @!P2 IMAD.MOV.U32 R4, RZ, RZ, 0x10 ;  /* 0x00000010ff04a424 */ /* 0x002fe200078e00ff */
[----:B--2---:R-:W-:Y:S06]  /*2a60*/  @!P0 BRA `(.L_x_45) ;  /* 0x0000005000348947 */ /* 0x004fec0003800000 */
.L_x_128:
[----:B------:R-:W-:Y:S01]  /*2a70*/  ULEA UR8, UR5, UR6, 0x4 ;  /* 0x0000000605087291 */ /* 0x000fe2000f8e20ff */
[----:B------:R-:W-:Y:S01]  /*2a80*/  SEL R3, R6, R3, !P2 ;  /* 0x0000000306037207 */ /* 0x000fe20005000000 */
[----:B------:R-:W-:Y:S01]  /*2a90*/  UIADD3 UR9, UPT, UPT, UR4, 0x70, URZ ;  /* 0x0000007004097890 */ /* 0x000fe2000fffe0ff */
[----:B-1----:R-:W-:Y:S01]  /*2aa0*/  LEA R0, R11, UR6, 0x3 ;  /* 0x000000060b007c11 */ /* 0x002fe2000f8e18ff */
[----:B------:R-:W-:Y:S01]  /*2ab0*/  UIADD3 UR8, UPT, UPT, UR8, 0x100, URZ ;  /* 0x0000010008087890 */ /* 0x000fe2000fffe0ff */
[----:B------:R-:W-:Y:S01]  /*2ac0*/  SHF.L.U32 R5, R10, 0x1f, RZ ;  /* 0x0000001f0a057819 */ /* 0x000fe200000006ff */
[----:B------:R1:W-:Y:S01]  /*2ad0*/  @!P2 SYNCS.ARRIVE.TRANS64.RED RZ, [R3+URZ], R4 ;  /* 0x0000000403ffa9a7 */ /* 0x0003e200080004ff */
[----:B------:R-:W-:Y:S01]  /*2ae0*/  UIADD3 UR4, UPT, UPT, UR5, 0x1, URZ ;  /* 0x0000000105047890 */ /* 0x000fe2000fffe0ff */
[----:B------:R-:W-:-:S03]  /*2af0*/  VIADD R8, R8, 0x1 ;  /* 0x0000000108087836 */ /* 0x000fc60000000000 */
[----:B------:R-:W-:Y:S02]  /*2b00*/  UISETP.NE.AND UP0, UPT, UR4, 0x2, UPT ;  /* 0x000000020400788c */ /* 0x000fe4000bf05270 */
[----:B------:R-:W-:Y:S06]  /*2b10*/  UGETNEXTWORKID.BROADCAST [UR8], [UR9] ;  /* 0x00000000080073ca */ /* 0x000fec0008000100 */
[----:B------:R-:W-:Y:S01]  /*2b20*/  USEL UR7, URZ, 0x1, UP0 ;  /* 0x00000001ff077887 */ /* 0x000fe20008000000 */
[----:B------:R-:W-:Y:S01]  /*2b30*/  ISETP.NE.AND P0, PT, R8, 0x2, PT ;  /* 0x000000020800780c */ /* 0x000fe20003f05270 */
[----:B------:R-:W-:Y:S01]  /*2b40*/  USEL UR5, UR4, URZ, UP0 ;  /* 0x000000ff04057287 */ /* 0x000fe20008000000 */
[----:B------:R-:W2:Y:S03]  /*2b50*/  SYNCS.PHASECHK.TRANS64.TRYWAIT P1, [R0+URZ+0x70], R5 ;  /* 0x00007005000075a7 */ /* 0x000ea600080211ff */
[----:B------:R-:W-:Y:S01]  /*2b60*/  LOP3.LUT R12, R12, UR7, RZ, 0x3c, !PT ;  /* 0x000000070c0c7c12 */ /* 0x000fe2000f8e3cff */
[----:B-12---:R-:W-:Y:S07]  /*2b70*/  @!P1 BRA `(.L_x_46) ;  /* 0x0000005000089947 */ /* 0x006fee0003800000 */
.L_x_129:
[C---:B------:R-:W-:Y:S01]  /*2b80*/  LEA R4, R11.reuse, UR6, 0x4 ;  /* 0x000000060b047c11 */ /* 0x040fe2000f8e20ff */
[----:B-1----:R-:W-:Y:S01]  /*2b90*/  VIADD R0, R0, 0x80 ;  /* 0x0000008000007836 */ /* 0x002fe20000000000 */
[----:B------:R-:W-:Y:S01]  /*2ba0*/  SEL R8, R8, RZ, P0 ;  /* 0x000000ff08087207 */ /* 0x000fe20000000000 */
[----:B------:R-:W-:-:S03]  /*2bb0*/  VIADD R11, R11, 0x1 ;  /* 0x000000010b0b7836 */ /* 0x000fc60000000000 */
[----:B------:R-:W1:Y:S01]  /*2bc0*/  LDS.128 R4, [R4+0x100] ;  /* 0x0001000004047984 */ /* 0x000e620000000c00 */
[----:B------:R-:W-:Y:S02]  /*2bd0*/  PRMT R0, RZ, 0x654, R0 ;  /* 0x00000654ff007816 */ /* 0x000fe40000000000 */
[C---:B------:R-:W-:Y:S01]  /*2be0*/  ISETP.NE.AND P1, PT, R11.reuse, 0x2, PT ;  /* 0x000000020b00780c */ /* 0x040fe20003f25270 */
[----:B------:R-:W-:Y:S01]  /*2bf0*/  @!PT LDS RZ, [RZ] ;  /* 0x00000000fffff984 */ /* 0x000fe20000000800 */
[----:B------:R-:W-:Y:S01]  /*2c00*/  @!PT LDS RZ, [RZ] ;  /* 0x00000000fffff984 */ /* 0x000fe20000000800 */
[----:B------:R-:W-:Y:S01]  /*2c10*/  @!PT LDS RZ, [RZ] ;  /* 0x00000000fffff984 */ /* 0x000fe20000000800 */
[----:B------:R-:W-:Y:S01]  /*2c20*/  @!PT LDS RZ, [RZ] ;  /* 0x00000000fffff984 */ /* 0x000fe20000000800 */
[----:B------:R2:W-:Y:S06]  /*2c30*/  MEMBAR.ALL.CTA ;  /* 0x0000000000007992 */ /* 0x0005ec0000008000 */
[----:B--2---:R-:W2:Y:S01]  /*2c40*/  FENCE.VIEW.ASYNC.S ;  /* 0x00000000000073c6 */ /* 0x004ea20000000000 */
[----:B------:R-:W-:Y:S01]  /*2c50*/  SEL R11, R11, RZ, P1 ;  /* 0x000000ff0b0b7207 */ /* 0x000fe20000800000 */
[----:B--2---:R2:W-:Y:S01]  /*2c60*/  SYNCS.ARRIVE.TRANS64.RED.A1T0 RZ, [R0+URZ], RZ ;  /* 0x000000ff00ff79a7 */ /* 0x0045e200081004ff */
[----:B-1----:R-:W-:-:S02]  /*2c70*/  LOP3.LUT P3, RZ, R6, 0x1, RZ, 0xc0, !PT ;  /* 0x0000000106ff7812 */ /* 0x002fc4000786c0ff */
[----:B------:R-:W-:-:S04]  /*2c80*/  SEL R5, RZ, 0x1, P1 ;  /* 0x00000001ff057807 */ /* 0x000fc80000800000 */
[----:B------:R-:W-:Y:S02]  /*2c90*/  LOP3.LUT R10, R10, R5, RZ, 0x3c, !PT ;  /* 0x000000050a0a7212 */ /* 0x000fe400078e3cff */
[----:B--2---:R-:W-:-:S04]  /*2ca0*/  SEL R0, RZ, 0x1, P0 ;  /* 0x00000001ff007807 */ /* 0x004fc80000000000 */
[----:B------:R-:W-:Y:S01]  /*2cb0*/  LOP3.LUT R9, R9, R0, RZ, 0x3c, !PT ;  /* 0x0000000009097212 */ /* 0x000fe200078e3cff */
[----:B------:R-:W-:Y:S06]  /*2cc0*/  @P3 BRA `(.L_x_47) ;  /* 0xfffffffc002c3947 */ /* 0x000fec000383ffff */
[----:B------:R-:W-:Y:S01]  /*2cd0*/  ULEA UR4, UR5, UR6, 0x3 ;  /* 0x0000000605047291 */ /* 0x000fe2000f8e18ff */
[----:B------:R-:W-:-:S08]  /*2ce0*/  SHF.L.U32 R3, R12, 0x1f, RZ ;  /* 0x0000001f0c037819 */ /* 0x000fd000000006ff */
[----:B------:R-:W1:Y:S02]  /*2cf0*/  SYNCS.PHASECHK.TRANS64 P0, [UR4+0x80], R3 ;  /* 0x00008003ff0075a7 */ /* 0x000e640008001004 */
[----:B-1----:R-:W-:Y:S05]  /*2d00*/  @P0 BRA `(.L_x_48) ;  /* 0x0000000000080947 */ /* 0x002fea0003800000 */
[----:B------:R-:W1:Y:S02]  /*2d10*/  SYNCS.PHASECHK.TRANS64.TRYWAIT P0, [UR4+0x80], R3 ;  /* 0x00008003ff0075a7 */ /* 0x000e640008001104 */
[----:B-1----:R-:W-:Y:S05]  /*2d20*/  @!P0 BRA `(.L_x_49) ;  /* 0x0000004c00b08947 */ /* 0x002fea0003800000 */
.L_x_48:
[----:B------:R-:W-:-:S04]  /*2d30*/  UIADD3 UR7, UPT, UPT, UR5, 0x1, URZ ;  /* 0x0000000105077890 */ /* 0x000fc8000fffe0ff */
[----:B------:R-:W-:-:S04]  /*2d40*/  UISETP.NE.AND UP0, UPT, UR7, 0x2, UPT ;  /* 0x000000020700788c */ /* 0x000fc8000bf05270 */
[----:B------:R-:W-:Y:S02]  /*2d50*/  USEL UR8, URZ, 0x1, UP0 ;  /* 0x00000001ff087887 */ /* 0x000fe40008000000 */
[----:B------:R-:W-:-:S04]  /*2d60*/  USEL UR7, UR7, URZ, UP0 ;  /* 0x000000ff07077287 */ /* 0x000fc80008000000 */
[----:B------:R-:W-:Y:S01]  /*2d70*/  ULEA UR7, UR7, UR6, 0x3 ;  /* 0x0000000607077291 */ /* 0x000fe2000f8e18ff */
[----:B-1----:R-:W-:-:S04]  /*2d80*/  LOP3.LUT R3, R12, UR8, RZ, 0x3c, !PT ;  /* 0x000000080c037c12 */ /* 0x002fc8000f8e3cff */
[----:B------:R-:W-:-:S04]  /*2d90*/  SHF.L.U32 R0, R3, 0x1f, RZ ;  /* 0x0000001f03007819 */ /* 0x000fc800000006ff */
[----:B------:R-:W1:Y:S02]  /*2da0*/  SYNCS.PHASECHK.TRANS64 P0, [UR7+0x80], R0 ;  /* 0x00008000ff0075a7 */ /* 0x000e640008001007 */
[----:B-1----:R-:W-:Y:S05]  /*2db0*/  @P0 EXIT ;  /* 0x000000000000094d */ /* 0x002fea0003800000 */
[----:B------:R-:W-:Y:S02]  /*2dc0*/  SHF.L.U32 R3, R3, 0x1f, RZ ;  /* 0x0000001f03037819 */ /* 0x000fe400000006ff */
[----:B------:R-:W-:-:S07]  /*2dd0*/  MOV R0, UR7 ;  /* 0x0000000700007c02 */ /* 0x000fce0008000f00 */
.L_x_50:
[----:B-1----:R1:W2:Y:S02]  /*2de0*/  SYNCS.PHASECHK.TRANS64.TRYWAIT P0, [R0+URZ+0x80], R3 ;  /* 0x00008003000075a7 */ /* 0x0022a400080011ff */
[----:B--2---:R-:W-:Y:S05]  /*2df0*/  @!P0 NANOSLEEP.SYNCS 0x989680 ;  /* 0x009896800000895d */ /* 0x004fea0003900000 */
[----:B------:R-:W2:Y:S02]  /*2e00*/  @!P0 SYNCS.PHASECHK.TRANS64 P0, [R0+URZ+0x80], R3 ;  /* 0x00008003000085a7 */ /* 0x000ea400080010ff */
[----:B--2---:R-:W-:Y:S05]  /*2e10*/  @P0 EXIT ;  /* 0x000000000000094d */ /* 0x004fea0003800000 */
[----:B------:R-:W-:Y:S05]  /*2e20*/  BRA `(.L_x_50) ;  /* 0xfffffffc00ec7947 */ /* 0x000fea000383ffff */
.L_x_43:
[----:B------:R-:W-:-:S09]  /*2e30*/  UISETP.NE.AND UP1, UPT, UR10, URZ, UPT ;  /* 0x000000ff0a00728c */ /* 0x000fd2000bf25270 */
[----:B------:R-:W-:Y:S05]  /*2e40*/  BRA.U UP1, `(.L_x_51) ;  /* 0x0000001101f47547 */ /* 0x000fea000b800000 */
[----:B------:R-:W-:Y:S01]  /*2e50*/  UMOV UR4, 0x40 ;  /* 0x0000004000047882 */ /* 0x000fe20000000000 */
[----:B------:R-:W-:Y:S01]  /*2e60*/  NOP ;  /* 0x0000000000007918 */ /* 0x000fe20000000000 */
[----:B------:R-:W-:Y:S01]  /*2e70*/  ULEA UR5, UR53, UR4, 0x18 ;  /* 0x0000000435057291 */ /* 0x000fe2000f8ec0ff */
[----:B------:R-:W-:Y:S02]  /*2e80*/  UMOV UR6, 0x400 ;  /* 0x0000040000067882 */ /* 0x000fe40000000000 */
[----:B------:R-:W-:-:S06]  /*2e90*/  ULEA UR6, UR53, UR6, 0x18 ;  /* 0x0000000635067291 */ /* 0x000fcc000f8ec0ff */
[----:B------:R-:W1:Y:S02]  /*2ea0*/  LDS.U8 R0, [UR5+0x1c] ;  /* 0x00001c05ff007984 */ /* 0x000e640008000000 */
[----:B-1----:R-:W-:-:S13]  /*2eb0*/  ISETP.NE.AND P0, PT, R0, RZ, PT ;  /* 0x000000ff0000720c */ /* 0x002fda0003f05270 */
[----:B------:R-:W-:Y:S05]  /*2ec0*/  @P0 BRA `(.L_x_52) ;  /* 0x0000000000580947 */ /* 0x000fea0003800000 */
[----:B------:R-:W-:-:S13]  /*2ed0*/  ELECT P0, URZ, PT ;  /* 0x0000000000ff782f */ /* 0x000fda0003800000 */
[----:B------:R-:W-:Y:S05]  /*2ee0*/  @!P0 BRA `(.L_x_53) ;  /* 0x0000000000608947 */ /* 0x000fea0003800000 */
[----:B------:R-:W-:Y:S01]  /*2ef0*/  UMOV UR4, 0x10 ;  /* 0x0000001000047882 */ /* 0x000fe20000000000 */
[----:B------:R-:W-:Y:S01]  /*2f00*/  HFMA2 R0, -RZ, RZ, 0, 5.9604644775390625e-08 ;  /* 0x00000001ff007431 */ /* 0x000fe200000001ff */
[----:B------:R-:W-:-:S03]  /*2f10*/  MOV R2, 0xffff ;  /* 0x0000ffff00027802 */ /* 0x000fc60000000f00 */
[----:B------:R-:W-:Y:S04]  /*2f20*/  DEPBAR.LE SB1, 0x36 ;  /* 0x00009d800000791a */ /* 0x000fe80000000000 */
[----:B------:R-:W1:Y:S02]  /*2f30*/  UTCATOMSWS.FIND_AND_SET.ALIGN UP0, UR4, UR4 ;  /* 0x00000004000475e3 */ /* 0x000e640008000800 */
[----:B-1----:R-:W-:Y:S01]  /*2f40*/  MOV R3, UR4 ;  /* 0x0000000400037c02 */ /* 0x002fe20008000f00 */
[----:B------:R-:W-:Y:S06]  /*2f50*/  BRA.U UP0, `(.L_x_54) ;  /* 0x0000000100187547 */ /* 0x000fec000b800000 */
.L_x_55:
[----:B------:R-:W-:Y:S05]  /*2f60*/  NANOSLEEP 0x64 ;  /* 0x000000640000795d */ /* 0x000fea0003800000 */
[----:B------:R-:W-:-:S05]  /*2f70*/  UMOV UR4, 0x10 ;  /* 0x0000001000047882 */ /* 0x000fca0000000000 */
[----:B------:R-:W-:Y:S04]  /*2f80*/  DEPBAR.LE SB1, 0x36 ;  /* 0x00009d800000791a */ /* 0x000fe80000000000 */
[----:B------:R-:W1:Y:S02]  /*2f90*/  UTCATOMSWS.FIND_AND_SET.ALIGN UP0, UR4, UR4 ;  /* 0x00000004000475e3 */ /* 0x000e640008000800 */
[----:B-1----:R-:W-:Y:S01]  /*2fa0*/  MOV R3, UR4 ;  /* 0x0000000400037c02 */ /* 0x002fe20008000f00 */
[----:B------:R-:W-:Y:S05]  /*2fb0*/  BRA.U !UP0, `(.L_x_55) ;  /* 0xfffffffd08e87547 */ /* 0x000fea000b83ffff */
.L_x_54:
[-C--:B------:R-:W-:Y:S02]  /*2fc0*/  SHF.L.U32 R2, R2, R3.reuse, RZ ;  /* 0x0000000302027219 */ /* 0x080fe400000006ff */
[----:B------:R-:W-:Y:S01]  /*2fd0*/  SHF.L.U32 R0, R0, R3, RZ ;  /* 0x0000000300007219 */ /* 0x000fe200000006ff */
[----:B------:R-:W-:Y:S02]  /*2fe0*/  IMAD.SHL.U32 R3, R3, 0x20, RZ ;  /* 0x0000002003037824 */ /* 0x000fe400078e00ff */
[----:B------:R1:W-:Y:S04]  /*2ff0*/  ATOMS.OR RZ, [UR5+0x14], R2 ;  /* 0x00001402ffff798c */ /* 0x0003e8000b000005 */
[----:B------:R1:W-:Y:S04]  /*3000*/  ATOMS.OR RZ, [UR5+0x18], R0 ;  /* 0x00001800ffff798c */ /* 0x0003e8000b000005 */
[----:B------:R1:W-:Y:S01]  /*3010*/  STS [UR6+0x120], R3 ;  /* 0x00012003ff007988 */ /* 0x0003e20008000806 */
[----:B------:R-:W-:Y:S05]  /*3020*/  BRA `(.L_x_53) ;  /* 0x0000000000107947 */ /* 0x000fea0003800000 */
.L_x_52:
[----:B------:R-:W-:Y:S02]  /*3030*/  MOV R0, 0xffffffff ;  /* 0xffffffff00007802 */ /* 0x000fe40000000f00 */
[----:B------:R-:W-:-:S03]  /*3040*/  MOV R2, 0x3070 ;  /* 0x0000307000027802 */ /* 0x000fc60000000f00 */
[----:B------:R1:W-:Y:S04]  /*3050*/  STS [UR6+0x120], R0 ;  /* 0x00012000ff007988 */ /* 0x0003e80008000806 */
[----:B-1-3-5:R-:W-:Y:S05]  /*3060*/  CALL.REL.NOINC `($__internal_1_$__cuda_sm10x_tcgen05_guardrail_trap_phase_invalid_during_alloc) ;  /* 0x0000005000847944 */ /* 0x02afea0003c00000 */
.L_x_53:
[----:B------:R-:W-:Y:S05]  /*3070*/  WARPSYNC.ALL ;  /* 0x0000000000007948 */ /* 0x000fea0003800000 */
[----:B------:R-:W2:Y:S01]  /*3080*/  S2UR UR4, SR_CgaCtaId ;  /* 0x00000000000479c3 */ /* 0x000ea20000008800 */
[----:B------:R-:W-:Y:S01]  /*3090*/  UMOV UR71, 0x400 ;  /* 0x0000040000477882 */ /* 0x000fe20000000000 */
[----:B------:R-:W-:-:S06]  /*30a0*/  NOP ;  /* 0x0000000000007918 */ /* 0x000fcc0000000000 */
[----:B------:R-:W-:Y:S06]  /*30b0*/  BAR.ARV 0x6, 0xa0 ;  /* 0x0182800000007b1d */ /* 0x000fec0000002000 */
[----:B------:R-:W4:Y:S01]  /*30c0*/  LDCU UR5, c[0x0][0x38c] ;  /* 0x00007180ff0577ac */ /* 0x000f220008000800 */
[----:B------:R-:W-:Y:S01]  /*30d0*/  IMAD.MOV.U32 R11, RZ, RZ, 0x1 ;  /* 0x00000001ff0b7424 */ /* 0x000fe200078e00ff */
[----:B------:R-:W-:Y:S01]  /*30e0*/  CS2R R8, SRZ ;  /* 0x0000000000087805 */ /* 0x000fe2000001ff00 */
[----:B------:R-:W-:Y:S01]  /*30f0*/  IMAD.MOV.U32 R10, RZ, RZ, RZ ;  /* 0x000000ffff0a7224 */ /* 0x000fe200078e00ff */
[----:B------:R-:W3:Y:S01]  /*3100*/  LDCU UR7, c[0x0][0x38c] ;  /* 0x00007180ff0777ac */ /* 0x000ee20008000800 */
[----:B------:R-:W-:Y:S01]  /*3110*/  UMOV UR74, URZ ;  /* 0x000000ff004a7c82 */ /* 0x000fe20008000000 */
[----:B------:R-:W-:Y:S01]  /*3120*/  UMOV UR9, URZ ;  /* 0x000000ff00097c82 */ /* 0x000fe20008000000 */
[----:B--2---:R-:W-:Y:S01]  /*3130*/  ULEA UR71, UR4, UR71, 0x18 ;  /* 0x0000004704477291 */ /* 0x004fe2000f8ec0ff */
[----:B------:R-:W-:Y:S01]  /*3140*/  UMOV UR76, 0x0 ;  /* 0x00000000004c7882 */ /* 0x000fe20000000000 */
[----:B------:R-:W-:-:S02]  /*3150*/  UMOV UR77, 0x4100910 ;  /* 0x04100910004d7882 */ /* 0x000fc40000000000 */
[----:B------:R-:W-:Y:S02]  /*3160*/  UIADD3 UR6, UPT, UPT, UR71, 0x1e800, URZ ;  /* 0x0001e80047067890 */ /* 0x000fe4000fffe0ff */
[----:B----4-:R-:W-:-:S03]  /*3170*/  UIADD3 UR5, UPT, UPT, UR5, 0x7f, URZ ;  /* 0x0000007f05057890 */ /* 0x010fc6000fffe0ff */
[----:B-1----:R-:W1:Y:S01]  /*3180*/  LDS R0, [UR71+0x120] ;  /* 0x00012047ff007984 */ /* 0x002e620008000800 */
[----:B------:R-:W-:Y:S02]  /*3190*/  USHF.R.S32.HI UR4, URZ, 0x1f, UR5 ;  /* 0x0000001fff047899 */ /* 0x000fe40008011405 */
[----:B---3--:R-:W-:Y:S02]  /*31a0*/  UISETP.GE.AND UP3, UPT, UR7, 0x1, UPT ;  /* 0x000000010700788c */ /* 0x008fe4000bf66270 */
[----:B------:R-:W-:Y:S02]  /*31b0*/  ULEA.HI UR4, UR4, UR5, URZ, 0x7 ;  /* 0x0000000504047291 */ /* 0x000fe4000f8f38ff */
[----:B------:R-:W-:Y:S02]  /*31c0*/  UIADD3 UR5, UPT, UPT, UR71, 0x6800, URZ ;  /* 0x0000680047057890 */ /* 0x000fe4000fffe0ff */
[----:B------:R-:W-:Y:S02]  /*31d0*/  USHF.R.S32.HI UR8, URZ, 0x7, UR4 ;  /* 0x00000007ff087899 */ /* 0x000fe40008011404 */
[----:B------:R-:W-:-:S02]  /*31e0*/  USHF.R.U32.HI UR4, URZ, 0x4, UR6 ;  /* 0x00000004ff047899 */ /* 0x000fc40008011606 */
[----:B------:R-:W-:Y:S02]  /*31f0*/  UISETP.LT.AND UP0, UPT, UR8, 0x1, UPT ;  /* 0x000000010800788c */ /* 0x000fe4000bf01270 */
[----:B------:R-:W-:Y:S01]  /*3200*/  IMAD.U32 R12, RZ, RZ, UR8 ;  /* 0x00000008ff0c7e24 */ /* 0x000fe2000f8e00ff */
[----:B------:R-:W-:Y:S02]  /*3210*/  ULOP3.LUT UR4, UR4, 0x3fff, URZ, 0xc0, !UPT ;  /* 0x00003fff04047892 */ /* 0x000fe4000f8ec0ff */
[----:B------:R-:W-:Y:S02]  /*3220*/  USEL UR6, UR8, 0x1, !UP0 ;  /* 0x0000000108067887 */ /* 0x000fe4000c000000 */
[----:B------:R-:W-:Y:S02]  /*3230*/  ULOP3.LUT UR73, UR4, 0x10000, URZ, 0xfc, !UPT ;  /* 0x0001000004497892 */ /* 0x000fe4000f8efcff */
[----:B------:R-:W-:Y:S02]  /*3240*/  UIADD3 UR4, UPT, UPT, -UR6, URZ, URZ ;  /* 0x000000ff06047290 */ /* 0x000fe4000fffe1ff */
[----:B------:R-:W-:-:S04]  /*3250*/  USHF.R.U32.HI UR5, URZ, 0x4, UR5 ;  /* 0x00000004ff057899 */ /* 0x000fc80008011605 */
[----:B------:R-:W-:Y:S01]  /*3260*/  ULOP3.LUT UR5, UR5, 0x3fff, URZ, 0xc0, !UPT ;  /* 0x00003fff05057892 */ /* 0x000fe2000f8ec0ff */
[----:B------:R-:W-:-:S03]  /*3270*/  MOV R13, UR4 ;  /* 0x00000004000d7c02 */ /* 0x000fc60008000f00 */
[----:B------:R-:W-:Y:S01]  /*3280*/  ULOP3.LUT UR72, UR5, 0x10000, URZ, 0xfc, !UPT ;  /* 0x0001000005487892 */ /* 0x000fe2000f8efcff */
[----:B-1----:R-:W-:-:S13]  /*3290*/  R2UR UR8, R0 ;  /* 0x00000000000872ca */ /* 0x002fda00000e0000 */
[----:B------:R-:W-:-:S07]  /*32a0*/  MOV R14, UR8 ;  /* 0x00000008000e7c02 */ /* 0x000fce0008000f00 */
.L_x_62:
[----:B------:R-:W-:Y:S02]  /*32b0*/  LEA R0, R10, UR71, 0x3 ;  /* 0x000000470a007c11 */ /* 0x000fe4000f8e18ff */
[----:B------:R-:W-:Y:S02]  /*32c0*/  SHF.L.U32 R5, R9, 0x1f, RZ ;  /* 0x0000001f09057819 */ /* 0x000fe400000006ff */
[----:B------:R-:W-:Y:S01]  /*32d0*/  PLOP3.LUT P0, PT, PT, PT, UP3, 0x80, 0x8 ;  /* 0x000000000008781c */ /* 0x000fe20003f0f038 */
[----:B------:R-:W-:Y:S01]  /*32e0*/  VIADD R3, R0, 0x80 ;  /* 0x0000008000037836 */ /* 0x000fe20000000000 */
[----:B-1----:R-:W1:Y:S02]  /*32f0*/  SYNCS.PHASECHK.TRANS64.TRYWAIT P1, [R0+URZ+0x70], R5 ;  /* 0x00007005000075a7 */ /* 0x002e6400080211ff */
[----:B-1----:R-:W-:Y:S09]  /*3300*/  @!P1 BRA `(.L_x_56) ;  /* 0x0000004800509947 */ /* 0x002ff20003800000 */
.L_x_131:
[----:B------:R-:W-:Y:S01]  /*3310*/  LEA R4, R10, UR71, 0x4 ;  /* 0x000000470a047c11 */ /* 0x000fe2000f8e20ff */
[----:B------:R-:W-:Y:S01]  /*3320*/  @UP3 ULEA UR4, UR9, UR71, 0x3 ;  /* 0x0000004709043291 */ /* 0x000fe2000f8e18ff */
[----:B------:R-:W-:Y:S01]  /*3330*/  PLOP3.LUT P2, PT, PT, PT, PT, 0x80, 0x8 ;  /* 0x000000000008781c */ /* 0x000fe20003f4f070 */
[----:B------:R-:W-:Y:S01]  /*3340*/  ULEA UR75, UR74, UR71, 0x3 ;  /* 0x000000474a4b7291 */ /* 0x000fe2000f8e18ff */
[----:B------:R-:W-:Y:S02]  /*3350*/  PRMT R3, RZ, 0x654, R3 ;  /* 0x00000654ff037816 */ /* 0x000fe40000000003 */
[----:B-1----:R-:W1:Y:S01]  /*3360*/  LDS.128 R4, [R4+0x100] ;  /* 0x0001000004047984 */ /* 0x002e620000000c00 */
[----:B------:R-:W-:Y:S02]  /*3370*/  @P0 SHF.L.U32 R2, R8, 0x1f, RZ ;  /* 0x0000001f08020819 */ /* 0x000fe400000006ff */
[----:B------:R-:W-:Y:S01]  /*3380*/  SHF.L.U32 R0, R11, 0x1f, RZ ;  /* 0x0000001f0b007819 */ /* 0x000fe200000006ff */
[----:B------:R-:W-:Y:S01]  /*3390*/  @!PT LDS RZ, [RZ] ;  /* 0x00000000fffff984 */ /* 0x000fe20000000800 */
[----:B------:R-:W-:Y:S01]  /*33a0*/  @!PT LDS RZ, [RZ] ;  /* 0x00000000fffff984 */ /* 0x000fe20000000800 */
[----:B------:R-:W-:Y:S01]  /*33b0*/  @!PT LDS RZ, [RZ] ;  /* 0x00000000fffff984 */ /* 0x000fe20000000800 */
[----:B------:R-:W-:Y:S01]  /*33c0*/  @!PT LDS RZ, [RZ] ;  /* 0x00000000fffff984 */ /* 0x000fe20000000800 */
[----:B------:R2:W-:Y:S06]  /*33d0*/  MEMBAR.ALL.CTA ;  /* 0x0000000000007992 */ /* 0x0005ec0000008000 */
[----:B--2---:R-:W2:Y:S01]  /*33e0*/  FENCE.VIEW.ASYNC.S ;  /* 0x00000000000073c6 */ /* 0x004ea20000000000 */
[----:B------:R-:W-:Y:S01]  /*33f0*/  R2UR UR6, R14 ;  /* 0x000000000e0672ca */ /* 0x000fe200000e0000 */
[----:B--2---:R2:W-:Y:S01]  /*3400*/  SYNCS.ARRIVE.TRANS64.RED.A1T0 RZ, [R3+URZ], RZ ;  /* 0x000000ff03ff79a7 */ /* 0x0045e200081004ff */
[----:B------:R2:W3:Y:S01]  /*3410*/  @P0 SYNCS.PHASECHK.TRANS64.TRYWAIT P2, [UR4], R2 ;  /* 0x00000002ff0005a7 */ /* 0x0004e20008041104 */
[----:B------:R-:W-:Y:S01]  /*3420*/  ULEA.HI UR4, UR74, UR74, URZ, 0x1 ;  /* 0x0000004a4a047291 */ /* 0x000fe2000f8f08ff */
[----:B-1----:R-:W-:-:S03]  /*3430*/  LOP3.LUT P1, RZ, R6, 0x1, RZ, 0xc0, !PT ;  /* 0x0000000106ff7812 */ /* 0x002fc6000782c0ff */
[----:B------:R-:W-:Y:S02]  /*3440*/  USHF.L.U32 UR5, UR4, 0x5, URZ ;  /* 0x0000000504057899 */ /* 0x000fe400080006ff */
[----:B------:R-:W-:Y:S02]  /*3450*/  ULOP3.LUT UR8, UR4, 0xffe, URZ, 0xc0, !UPT ;  /* 0x00000ffe04087892 */ /* 0x000fe4000f8ec0ff */
[----:B------:R-:W-:Y:S02]  /*3460*/  ULOP3.LUT UR4, UR5, 0xffffffc0, URZ, 0xc0, !UPT ;  /* 0xffffffc005047892 */ /* 0x000fe4000f8ec0ff */
[----:B------:R-:W-:Y:S02]  /*3470*/  UIADD3 UR8, UPT, UPT, -UR8, UR74, URZ ;  /* 0x0000004a08087290 */ /* 0x000fe4000fffe1ff */
[----:B------:R-:W-:Y:S01]  /*3480*/  UIADD3 UR4, UPT, UPT, UR6, UR4, URZ ;  /* 0x0000000406047290 */ /* 0x000fe2000fffe0ff */
[----:B------:R-:W1:Y:S03]  /*3490*/  SYNCS.PHASECHK.TRANS64.TRYWAIT P0, [UR75+0xb0], R0 ;  /* 0x0000b000ff0075a7 */ /* 0x000e66000800114b */
[----:B------:R-:W-:Y:S01]  /*34a0*/  ULEA UR8, UR8, UR4, 0x14 ;  /* 0x0000000408087291 */ /* 0x000fe2000f8ea0ff */
[----:B-123--:R-:W-:Y:S11]  /*34b0*/  @!P0 BRA `(.L_x_57) ;  /* 0x0000004400f88947 */ /* 0x00eff60003800000 */
.L_x_133:
[----:B------:R-:W-:Y:S01]  /*34c0*/  IADD3 R10, PT, PT, R10, 0x1, RZ ;  /* 0x000000010a0a7810 */ /* 0x000fe20007ffe0ff */
[----:B------:R-:W-:Y:S06]  /*34d0*/  BRA.U !UP3, `(.L_x_58) ;  /* 0x000000050bec7547 */ /* 0x000fec000b800000 */
[----:B------:R-:W-:Y:S01]  /*34e0*/  R2UR UR69, R13 ;  /* 0x000000000d4572ca */ /* 0x000fe200000e0000 */
[----:B------:R-:W-:Y:S01]  /*34f0*/  UPLOP3.LUT UP4, UPT, UPT, UPT, UPT, 0x40, 0x4 ;  /* 0x000000000004789c */ /* 0x000fe20003f8e870 */
[----:B------:R-:W-:Y:S01]  /*3500*/  R2UR UR68, R12 ;  /* 0x000000000c4472ca */ /* 0x000fe200000e0000 */
[----:B------:R-:W-:-:S14]  /*3510*/  UMOV UR7, UR9 ;  /* 0x0000000900077c82 */ /* 0x000fdc0008000000 */
.L_x_61:
[----:B------:R-:W-:Y:S02]  /*3520*/  UIADD3 UR69, UPT, UPT, UR69, 0x1, URZ ;  /* 0x0000000145457890 */ /* 0x000fe4000fffe0ff */
[----:B--2---:R-:W-:Y:S02]  /*3530*/  ULEA UR5, UR7, UR71, 0x3 ;  /* 0x0000004707057291 */ /* 0x004fe4000f8e18ff */
[----:B------:R-:W-:Y:S01]  /*3540*/  UISETP.NE.AND UP0, UPT, UR69, URZ, UPT ;  /* 0x000000ff4500728c */ /* 0x000fe2000bf05270 */
[----:B------:R-:W-:Y:S10]  /*3550*/  @P2 BRA `(.L_x_59) ;  /* 0x00000000000c2947 */ /* 0x000ff40003800000 */
[----:B-1----:R-:W-:Y:S04]  /*3560*/  SHF.L.U32 R3, R8, 0x1f, RZ ;  /* 0x0000001f08037819 */ /* 0x002fe800000006ff */
[----:B------:R-:W1:Y:S02]  /*3570*/  SYNCS.PHASECHK.TRANS64.TRYWAIT P0, [UR5], R3 ;  /* 0x00000003ff0075a7 */ /* 0x000e640008001105 */
[----:B-1----:R-:W-:Y:S05]  /*3580*/  @!P0 BRA `(.L_x_60) ;  /* 0x0000004400dc8947 */ /* 0x002fea0003800000 */
.L_x_59:
[----:B------:R-:W-:Y:S01]  /*3590*/  UISETP.NE.AND UP1, UPT, UR68, 0x1, UPT ;  /* 0x000000014400788c */ /* 0x000fe2000bf25270 */
[----:B------:R-:W-:Y:S01]  /*35a0*/  PLOP3.LUT P2, PT, PT, PT, PT, 0x80, 0x8 ;  /* 0x000000000008781c */ /* 0x000fe20003f4f070 */
[----:B------:R-:W-:Y:S01]  /*35b0*/  UIADD3 UR9, UPT, UPT, UR7, 0x1, URZ ;  /* 0x0000000107097890 */ /* 0x000fe2000fffe0ff */
[----:B-1----:R-:W-:Y:S01]  /*35c0*/  MOV.SPILL R3, UR75 ;  /* 0x0000004b00037c02 */ /* 0x002fe20009000f00 */
[----:B------:R-:W-:Y:S01]  /*35d0*/  UIADD3 UR70, UPT, UPT, UR5, 0x18, URZ ;  /* 0x0000001805467890 */ /* 0x000fe2000fffe0ff */
[----:B------:R-:W-:Y:S01]  /*35e0*/  MOV.SPILL R2, UR74 ;  /* 0x0000004a00027c02 */ /* 0x000fe20009000f00 */
[----:B------:R-:W-:Y:S01]  /*35f0*/  UISETP.NE.AND UP2, UPT, UR9, 0x3, UPT ;  /* 0x000000030900788c */ /* 0x000fe2000bf45270 */
[----:B------:R-:W-:Y:S01]  /*3600*/  PLOP3.LUT P0, PT, PT, PT, UP1, 0x80, 0x8 ;  /* 0x000000000008781c */ /* 0x000fe20003f0f018 */
[----:B------:R-:W-:Y:S02]  /*3610*/  ULEA UR6, UR7, UR73, 0xb ;  /* 0x0000004907067291 */ /* 0x000fe4000f8e58ff */
[----:B------:R-:W-:Y:S02]  /*3620*/  USEL UR5, URZ, 0x1, UP2 ;  /* 0x00000001ff057887 */ /* 0x000fe40009000000 */
[----:B------:R-:W-:Y:S02]  /*3630*/  USEL UR9, UR9, URZ, UP2 ;  /* 0x000000ff09097287 */ /* 0x000fe40009000000 */
[----:B------:R-:W-:Y:S02]  /*3640*/  ULEA UR4, UR7, UR72, 0xb ;  /* 0x0000004807047291 */ /* 0x000fe4000f8e58ff */
[----:B------:R-:W-:Y:S01]  /*3650*/  @UP1 ULEA UR7, UR9, UR71, 0x3 ;  /* 0x0000004709071291 */ /* 0x000fe2000f8e18ff */
[----:B------:R-:W-:Y:S01]  /*3660*/  LOP3.LUT R8, R8, UR5, RZ, 0x3c, !PT ;  /* 0x0000000508087c12 */ /* 0x000fe2000f8e3cff */
[----:B------:R-:W-:Y:S02]  /*3670*/  UIADD3 UR20, UPT, UPT, UR6, 0x2, URZ ;  /* 0x0000000206147890 */ /* 0x000fe4000fffe0ff */
[----:B------:R-:W-:Y:S01]  /*3680*/  UIADD3 UR18, UPT, UPT, UR4, 0x2, URZ ;  /* 0x0000000204127890 */ /* 0x000fe2000fffe0ff */
[----:B------:R-:W-:Y:S01]  /*3690*/  @P0 SHF.L.U32 R0, R8, 0x1f, RZ ;  /* 0x0000001f08000819 */ /* 0x000fe200000006ff */
[----:B------:R-:W-:Y:S02]  /*36a0*/  UIADD3 UR14, UPT, UPT, UR6, 0x4, URZ ;  /* 0x00000004060e7890 */ /* 0x000fe4000fffe0ff */
[----:B------:R-:W-:Y:S01]  /*36b0*/  UIADD3 UR12, UPT, UPT, UR4, 0x4, URZ ;  /* 0x00000004040c7890 */ /* 0x000fe2000fffe0ff */
[----:B------:R2:W3:Y:S01]  /*36c0*/  @P0 SYNCS.PHASECHK.TRANS64.TRYWAIT P2, [UR7], R0 ;  /* 0x00000000ff0005a7 */ /* 0x0004e20008041107 */
[----:B------:R-:W-:Y:S02]  /*36d0*/  UIADD3 UR66, UPT, UPT, UR6, 0x6, URZ ;  /* 0x0000000606427890 */ /* 0x000fe4000fffe0ff */
        /* <DEDUP_REMOVED lines=24> */
[----:B------:R-:W-:Y:S01]  /*3860*/  UIADD3 UR68, UPT, UPT, UR68, -0x1, URZ ;  /* 0xffffffff44447890 */ /* 0x000fe2000fffe0ff */
[----:B------:R-:W-:Y:S01]  /*3870*/  UMOV UR7, 0x40004040 ;  /* 0x4000404000077882 */ /* 0x000fe20000000000 */
[----:B------:R-:W-:Y:S01]  /*3880*/  UMOV UR74, 0x0 ;  /* 0x00000000004a7882 */ /* 0x000fe20000000000 */
[----:B------:R-:W-:Y:S01]  /*3890*/  UMOV UR75, 0x4100910 ;  /* 0x04100910004b7882 */ /* 0x000fe20000000000 */
[----:B------:R-:W-:Y:S01]  /*38a0*/  UMOV UR5, 0x40004040 ;  /* 0x4000404000057882 */ /* 0x000fe20000000000 */
[----:B------:R-:W-:Y:S01]  /*38b0*/  UMOV UR21, 0x40004040 ;  /* 0x4000404000157882 */ /* 0x000fe20000000000 */
[----:B------:R1:W-:Y:S01]  /*38c0*/  UTCHMMA gdesc[UR4], gdesc[UR6], tmem[UR8], tmem[UR74], idesc[UR75], UP4 ;  /* 0x00ff4a06040075ea */ /* 0x0003e2000a000008 */
[----:B------:R-:W-:Y:S01]  /*38d0*/  UPLOP3.LUT UP4, UPT, UPT, UPT, UPT, 0x80, 0x8 ;  /* 0x000000000008789c */ /* 0x000fe20003f8f070 */
[----:B------:R-:W-:Y:S01]  /*38e0*/  UMOV UR19, 0x40004040 ;  /* 0x4000404000137882 */ /* 0x000fe20000000000 */
[----:B------:R-:W-:Y:S01]  /*38f0*/  UMOV UR15, 0x40004040 ;  /* 0x40004040000f7882 */ /* 0x000fe20000000000 */
[----:B------:R4:W-:Y:S01]  /*3900*/  UTCHMMA gdesc[UR18], gdesc[UR20], tmem[UR8], tmem[UR74], idesc[UR75], UPT ;  /* 0x00ff4a14120075ea */ /* 0x0009e2000b800008 */
[----:B------:R-:W-:Y:S01]  /*3910*/  UMOV UR13, 0x40004040 ;  /* 0x40004040000d7882 */ /* 0x000fe20000000000 */
        /* <DEDUP_REMOVED lines=18> */
[----:B-1----:R-:W-:Y:S01]  /*3a40*/  UIADD3 UR4, UPT, UPT, UR4, 0x606, URZ ;  /* 0x0000060604047890 */ /* 0x002fe2000fffe0ff */
[----:B------:R-:W-:Y:S01]  /*3a50*/  UMOV UR6, 0x0 ;  /* 0x0000000000067882 */ /* 0x000fe20000000000 */
[----:B------:R-:W-:Y:S01]  /*3a60*/  UMOV UR7, 0x4100910 ;  /* 0x0410091000077882 */ /* 0x000fe20000000000 */
[----:B------:R-:W-:Y:S01]  /*3a70*/  UMOV UR31, 0x40004040 ;  /* 0x40004040001f7882 */ /* 0x000fe20000000000 */
[----:B----4-:R-:W-:Y:S01]  /*3a80*/  UMOV UR20, 0x0 ;  /* 0x0000000000147882 */ /* 0x010fe20000000000 */
[----:B------:R-:W-:Y:S01]  /*3a90*/  UMOV UR21, 0x4100910 ;  /* 0x0410091000157882 */ /* 0x000fe20000000000 */
[----:B------:R-:W-:Y:S01]  /*3aa0*/  UMOV UR18, 0x0 ;  /* 0x0000000000127882 */ /* 0x000fe20000000000 */
[----:B------:R1:W-:Y:S01]  /*3ab0*/  UTCHMMA gdesc[UR12], gdesc[UR14], tmem[UR8], tmem[UR20], idesc[UR21], UPT ;  /* 0x00ff140e0c0075ea */ /* 0x0003e2000b800008 */
[----:B------:R-:W-:Y:S01]  /*3ac0*/  UTCHMMA gdesc[UR64], gdesc[UR66], tmem[UR8], tmem[UR20], idesc[UR21], UPT ;  /* 0x00ff1442400075ea */ /* 0x000fe2000b800008 */
[----:B------:R-:W-:Y:S01]  /*3ad0*/  UMOV UR19, 0x4100910 ;  /* 0x0410091000137882 */ /* 0x000fe20000000000 */
[----:B------:R-:W-:Y:S01]  /*3ae0*/  UTCHMMA gdesc[UR60], gdesc[UR62], tmem[UR8], tmem[UR20], idesc[UR21], UPT ;  /* 0x00ff143e3c0075ea */ /* 0x000fe2000b800008 */
[----:B------:R-:W-:Y:S01]  /*3af0*/  UTCHMMA gdesc[UR56], gdesc[UR58], tmem[UR8], tmem[UR18], idesc[UR19], UPT ;  /* 0x00ff123a380075ea */ /* 0x000fe2000b800008 */
[----:B------:R-:W-:Y:S01]  /*3b00*/  UTCHMMA gdesc[UR52], gdesc[UR54], tmem[UR8], tmem[UR18], idesc[UR19], UPT ;  /* 0x00ff1236340075ea */ /* 0x000fe2000b800008 */
[----:B------:R-:W-:Y:S01]  /*3b10*/  UTCHMMA gdesc[UR48], gdesc[UR50], tmem[UR8], tmem[UR18], idesc[UR19], UPT ;  /* 0x00ff1232300075ea */ /* 0x000fe2000b800008 */
[----:B------:R-:W-:Y:S01]  /*3b20*/  UTCHMMA gdesc[UR44], gdesc[UR46], tmem[UR8], tmem[UR6], idesc[UR7], UPT ;  /* 0x00ff062e2c0075ea */ /* 0x000fe2000b800008 */
[----:B------:R-:W-:Y:S01]  /*3b30*/  UMOV UR29, 0x40004040 ;  /* 0x40004040001d7882 */ /* 0x000fe20000000000 */
[----:B------:R-:W-:Y:S01]  /*3b40*/  UMOV UR27, 0x40004040 ;  /* 0x40004040001b7882 */ /* 0x000fe20000000000 */
[----:B------:R-:W-:Y:S01]  /*3b50*/  UMOV UR25, 0x40004040 ;  /* 0x4000404000197882 */ /* 0x000fe20000000000 */
[----:B------:R-:W-:Y:S01]  /*3b60*/  UMOV UR23, 0x40004040 ;  /* 0x4000404000177882 */ /* 0x000fe20000000000 */
[----:B------:R-:W-:Y:S01]  /*3b70*/  UMOV UR17, 0x40004040 ;  /* 0x4000404000117882 */ /* 0x000fe20000000000 */
[----:B------:R-:W-:Y:S01]  /*3b80*/  UMOV UR11, 0x40004040 ;  /* 0x40004040000b7882 */ /* 0x000fe20000000000 */
[----:B------:R-:W-:Y:S02]  /*3b90*/  R2UR.FILL UR75, R3 ;  /* 0x00000000034b72ca */ /* 0x000fe400004e0000 */
[----:B------:R-:W-:Y:S01]  /*3ba0*/  R2UR.FILL UR74, R2 ;  /* 0x00000000024a72ca */ /* 0x000fe200004e0000 */
[----:B-1----:R-:W-:Y:S01]  /*3bb0*/  UMOV UR12, 0x0 ;  /* 0x00000000000c7882 */ /* 0x002fe20000000000 */
[----:B------:R-:W-:Y:S01]  /*3bc0*/  UMOV UR13, 0x4100910 ;  /* 0x04100910000d7882 */ /* 0x000fe20000000000 */
[----:B------:R-:W-:Y:S01]  /*3bd0*/  UMOV UR14, 0x0 ;  /* 0x00000000000e7882 */ /* 0x000fe20000000000 */
[----:B------:R-:W-:Y:S01]  /*3be0*/  UTCHMMA gdesc[UR40], gdesc[UR42], tmem[UR8], tmem[UR12], idesc[UR13], UPT ;  /* 0x00ff0c2a280075ea */ /* 0x000fe2000b800008 */
[----:B------:R-:W-:Y:S01]  /*3bf0*/  UTCHMMA gdesc[UR36], gdesc[UR38], tmem[UR8], tmem[UR6], idesc[UR7], UPT ;  /* 0x00ff0626240075ea */ /* 0x000fe2000b800008 */
[----:B------:R-:W-:Y:S01]  /*3c00*/  UMOV UR15, 0x4100910 ;  /* 0x04100910000f7882 */ /* 0x000fe20000000000 */
[----:B------:R-:W-:Y:S01]  /*3c10*/  UTCHMMA gdesc[UR32], gdesc[UR34], tmem[UR8], tmem[UR18], idesc[UR19], UPT ;  /* 0x00ff1222200075ea */ /* 0x000fe2000b800008 */
[----:B------:R-:W-:Y:S01]  /*3c20*/  UTCHMMA gdesc[UR28], gdesc[UR30], tmem[UR8], tmem[UR14], idesc[UR15], UPT ;  /* 0x00ff0e1e1c0075ea */ /* 0x000fe2000b800008 */
[----:B------:R-:W-:Y:S01]  /*3c30*/  UTCHMMA gdesc[UR24], gdesc[UR26], tmem[UR8], tmem[UR12], idesc[UR13], UPT ;  /* 0x00ff0c1a180075ea */ /* 0x000fe2000b800008 */
[----:B------:R1:W-:Y:S01]  /*3c40*/  UTCHMMA gdesc[UR16], gdesc[UR22], tmem[UR8], tmem[UR6], idesc[UR7], UPT ;  /* 0x00ff0616100075ea */ /* 0x0003e2000b800008 */
[----:B------:R2:W-:Y:S01]  /*3c50*/  UTCHMMA gdesc[UR4], gdesc[UR10], tmem[UR8], tmem[UR76], idesc[UR77], UPT ;  /* 0x00ff4c0a040075ea */ /* 0x0005e2000b800008 */
[----:B------:R2:W-:Y:S01]  /*3c60*/  UTCBAR [UR70], URZ ;  /* 0x000000ff460073e9 */ /* 0x0005e200080000ff */
[----:B-1----:R-:W-:Y:S01]  /*3c70*/  UMOV UR7, UR9 ;  /* 0x0000000900077c82 */ /* 0x002fe20008000000 */
[----:B---3--:R-:W-:Y:S05]  /*3c80*/  BRA.U UP0, `(.L_x_61) ;  /* 0xfffffff900247547 */ /* 0x008fea000b83ffff */
.L_x_58:
[----:B--2---:R-:W-:Y:S01]  /*3c90*/  UIADD3 UR4, UPT, UPT, UR74, 0x1, URZ ;  /* 0x000000014a047890 */ /* 0x004fe2000fffe0ff */
[C---:B------:R-:W-:Y:S01]  /*3ca0*/  ISETP.NE.AND P0, PT, R10.reuse, 0x2, PT ;  /* 0x000000020a00780c */ /* 0x040fe20003f05270 */
[----:B------:R-:W-:Y:S02]  /*3cb0*/  UIADD3 UR5, UPT, UPT, UR75, 0x90, URZ ;  /* 0x000000904b057890 */ /* 0x000fe4000fffe0ff */
[----:B------:R-:W-:Y:S01]  /*3cc0*/  UISETP.NE.AND UP0, UPT, UR4, 0x4, UPT ;  /* 0x000000040400788c */ /* 0x000fe2000bf05270 */
[----:B-1----:R-:W-:Y:S02]  /*3cd0*/  SEL R0, RZ, 0x1, P0 ;  /* 0x00000001ff007807 */ /* 0x002fe40000000000 */
[----:B------:R-:W-:Y:S01]  /*3ce0*/  SEL R10, R10, RZ, P0 ;  /* 0x000000ff0a0a7207 */ /* 0x000fe20000000000 */
[----:B------:R-:W-:Y:S01]  /*3cf0*/  USEL UR6, URZ, 0x1, UP0 ;  /* 0x00000001ff067887 */ /* 0x000fe20008000000 */
[----:B------:R-:W-:Y:S01]  /*3d00*/  LOP3.LUT R9, R9, R0, RZ, 0x3c, !PT ;  /* 0x0000000009097212 */ /* 0x000fe200078e3cff */
[----:B------:R-:W-:Y:S01]  /*3d10*/  USEL UR74, UR4, URZ, UP0 ;  /* 0x000000ff044a7287 */ /* 0x000fe20008000000 */
[----:B------:R1:W-:Y:S03]  /*3d20*/  UTCBAR [UR5], URZ ;  /* 0x000000ff050073e9 */ /* 0x0003e600080000ff */
[----:B------:R-:W-:Y:S01]  /*3d30*/  LOP3.LUT R11, R11, UR6, RZ, 0x3c, !PT ;  /* 0x000000060b0b7c12 */ /* 0x000fe2000f8e3cff */
[----:B------:R-:W-:Y:S07]  /*3d40*/  @P1 BRA `(.L_x_62) ;  /* 0xfffffff400581947 */ /* 0x000fee000383ffff */
[----:B------:R-:W2:Y:S01]  /*3d50*/  S2UR UR8, SR_CgaCtaId ;  /* 0x00000000000879c3 */ /* 0x000ea20000008800 */
[----:B------:R-:W-:Y:S01]  /*3d60*/  ELECT P0, URZ, PT ;  /* 0x0000000000ff782f */ /* 0x000fe20003800000 */
[----:B------:R-:W-:Y:S01]  /*3d70*/  IMAD.MOV.U32 R0, RZ, RZ, 0x1 ;  /* 0x00000001ff007424 */ /* 0x000fe200078e00ff */
[----:B------:R-:W-:Y:S01]  /*3d80*/  UIADD3 UR71, UPT, UPT, UR71, 0xb0, URZ ;  /* 0x000000b047477890 */ /* 0x000fe2000fffe0ff */
[----:B------:R-:W-:Y:S01]  /*3d90*/  SHF.L.U32 R3, R11, 0x1f, RZ ;  /* 0x0000001f0b037819 */ /* 0x000fe200000006ff */
[----:B------:R-:W-:-:S03]  /*3da0*/  UMOV UR4, 0x40 ;  /* 0x0000004000047882 */ /* 0x000fc60000000000 */
[----:B------:R-:W-:Y:S01]  /*3db0*/  UVIRTCOUNT.DEALLOC.SMPOOL 0x80 ;  /* 0x000000800000784c */ /* 0x000fe20000000000 */
[----:B--2---:R-:W-:Y:S02]  /*3dc0*/  ULEA UR8, UR8, UR4, 0x18 ;  /* 0x0000000408087291 */ /* 0x004fe4000f8ec0ff */
[----:B------:R-:W-:-:S07]  /*3dd0*/  ULEA UR4, UR74, UR71, 0x3 ;  /* 0x000000474a047291 */ /* 0x000fce000f8e18ff */
[----:B------:R2:W-:Y:S02]  /*3de0*/  @P0 STS.U8 [UR8+0x1c], R0 ;  /* 0x00001c00ff000988 */ /* 0x0005e40008000008 */
[----:B------:R-:W3:Y:S02]  /*3df0*/  SYNCS.PHASECHK.TRANS64.TRYWAIT P0, [UR4], R3 ;  /* 0x00000003ff0075a7 */ /* 0x000ee40008001104 */
[----:B--23--:R-:W-:Y:S05]  /*3e00*/  @!P0 BRA `(.L_x_63) ;  /* 0x0000003c00d48947 */ /* 0x00cfea0003800000 */
.L_x_136:
[----:B------:R-:W-:-:S04]  /*3e10*/  UIADD3 UR4, UPT, UPT, UR74, 0x1, URZ ;  /* 0x000000014a047890 */ /* 0x000fc8000fffe0ff */
[----:B------:R-:W-:-:S04]  /*3e20*/  UISETP.NE.AND UP0, UPT, UR4, 0x4, UPT ;  /* 0x000000040400788c */ /* 0x000fc8000bf05270 */
[----:B------:R-:W-:Y:S02]  /*3e30*/  USEL UR6, URZ, 0x1, UP0 ;  /* 0x00000001ff067887 */ /* 0x000fe40008000000 */
[----:B------:R-:W-:-:S04]  /*3e40*/  USEL UR4, UR4, URZ, UP0 ;  /* 0x000000ff04047287 */ /* 0x000fc80008000000 */
[----:B-1----:R-:W-:Y:S01]  /*3e50*/  ULEA UR5, UR4, UR71, 0x3 ;  /* 0x0000004704057291 */ /* 0x002fe2000f8e18ff */
[----:B------:R-:W-:-:S04]  /*3e60*/  LOP3.LUT R2, R11, UR6, RZ, 0x3c, !PT ;  /* 0x000000060b027c12 */ /* 0x000fc8000f8e3cff */
[----:B--2---:R-:W-:-:S04]  /*3e70*/  SHF.L.U32 R3, R2, 0x1f, RZ ;  /* 0x0000001f02037819 */ /* 0x004fc800000006ff */
[----:B------:R-:W1:Y:S02]  /*3e80*/  SYNCS.PHASECHK.TRANS64.TRYWAIT P0, [UR5], R3 ;  /* 0x00000003ff0075a7 */ /* 0x000e640008001105 */
[----:B-1----:R-:W-:Y:S05]  /*3e90*/  @!P0 BRA `(.L_x_64) ;  /* 0x0000003c00c88947 */ /* 0x002fea0003800000 */
.L_x_138:
        /* <DEDUP_REMOVED lines=9> */
.L_x_140:
[----:B------:R-:W-:-:S04]  /*3f30*/  UIADD3 UR4, UPT, UPT, UR4, 0x1, URZ ;  /* 0x0000000104047890 */ /* 0x000fc8000fffe0ff */
[----:B------:R-:W-:-:S04]  /*3f40*/  UISETP.NE.AND UP0, UPT, UR4, 0x4, UPT ;  /* 0x000000040400788c */ /* 0x000fc8000bf05270 */
[----:B------:R-:W-:Y:S02]  /*3f50*/  USEL UR5, URZ, 0x1, UP0 ;  /* 0x00000001ff057887 */ /* 0x000fe40008000000 */
[----:B------:R-:W-:-:S04]  /*3f60*/  USEL UR4, UR4, URZ, UP0 ;  /* 0x000000ff04047287 */ /* 0x000fc80008000000 */
[----:B------:R-:W-:Y:S01]  /*3f70*/  ULEA UR4, UR4, UR71, 0x3 ;  /* 0x0000004704047291 */ /* 0x000fe2000f8e18ff */
[----:B-1----:R-:W-:-:S04]  /*3f80*/  LOP3.LUT R3, R2, UR5, RZ, 0x3c, !PT ;  /* 0x0000000502037c12 */ /* 0x002fc8000f8e3cff */
[----:B------:R-:W-:-:S04]  /*3f90*/  SHF.L.U32 R3, R3, 0x1f, RZ ;  /* 0x0000001f03037819 */ /* 0x000fc800000006ff */
[----:B------:R-:W1:Y:S02]  /*3fa0*/  SYNCS.PHASECHK.TRANS64.TRYWAIT P0, [UR4], R3 ;  /* 0x00000003ff0075a7 */ /* 0x000e640008001104 */
[----:B-1----:R-:W-:Y:S05]  /*3fb0*/  @!P0 BRA `(.L_x_66) ;  /* 0x0000003c00b08947 */ /* 0x002fea0003800000 */
.L_x_142:
[----:B------:R-:W-:Y:S01]  /*3fc0*/  NOP ;  /* 0x0000000000007918 */ /* 0x000fe20000000000 */
[----:B-1----:R-:W1:Y:S01]  /*3fd0*/  LDS R0, [UR8+0x14] ;  /* 0x00001408ff007984 */ /* 0x002e620008000800 */
[----:B------:R-:W-:Y:S01]  /*3fe0*/  R2UR UR4, R14 ;  /* 0x000000000e0472ca */ /* 0x000fe200000e0000 */
[----:B------:R-:W-:Y:S01]  /*3ff0*/  UMOV UR5, 0xffff ;  /* 0x0000ffff00057882 */ /* 0x000fe20000000000 */
[----:B------:R-:W-:-:S11]  /*4000*/  UMOV UR6, 0x1 ;  /* 0x0000000100067882 */ /* 0x000fd60000000000 */
[----:B------:R-:W-:-:S04]  /*4010*/  ULOP3.LUT UR4, UR4, 0xffff, URZ, 0xc0, !UPT ;  /* 0x0000ffff04047892 */ /* 0x000fc8000f8ec0ff */
[----:B------:R-:W-:-:S04]  /*4020*/  USHF.R.U32.HI UR4, URZ, 0x5, UR4 ;  /* 0x00000005ff047899 */ /* 0x000fc80008011604 */
[----:B------:R-:W-:Y:S02]  /*4030*/  USHF.L.U32 UR5, UR5, UR4, URZ ;  /* 0x0000000405057299 */ /* 0x000fe400080006ff */
[----:B------:R-:W-:-:S04]  /*4040*/  USHF.L.U32 UR4, UR6, UR4, URZ ;  /* 0x0000000406047299 */ /* 0x000fc800080006ff */
[----:B-1----:R-:W-:-:S04]  /*4050*/  LOP3.LUT R0, R0, UR5, RZ, 0xc0, !PT ;  /* 0x0000000500007c12 */ /* 0x002fc8000f8ec0ff */
[----:B------:R-:W-:-:S13]  /*4060*/  ISETP.NE.AND P0, PT, R0, UR5, PT ;  /* 0x0000000500007c0c */ /* 0x000fda000bf05270 */
[----:B------:R-:W-:Y:S05]  /*4070*/  @P0 BRA `(.L_x_67) ;  /* 0x0000000000580947 */ /* 0x000fea0003800000 */
[----:B------:R-:W1:Y:S02]  /*4080*/  LDS R0, [UR8+0x18] ;  /* 0x00001808ff007984 */ /* 0x000e640008000800 */
[----:B-1----:R-:W-:-:S04]  /*4090*/  LOP3.LUT R0, R0, UR4, RZ, 0xc0, !PT ;  /* 0x0000000400007c12 */ /* 0x002fc8000f8ec0ff */
[----:B------:R-:W-:-:S13]  /*40a0*/  ISETP.NE.AND P0, PT, R0, UR4, PT ;  /* 0x0000000400007c0c */ /* 0x000fda000bf05270 */
[----:B------:R-:W-:Y:S05]  /*40b0*/  @P0 BRA `(.L_x_68) ;  /* 0x00000000003c0947 */ /* 0x000fea0003800000 */
[----:B------:R-:W1:Y:S01]  /*40c0*/  S2R R2, SR_LANEID ;  /* 0x0000000000027919 */ /* 0x000e620000000000 */
[----:B------:R-:W-:Y:S01]  /*40d0*/  ULOP3.LUT UR5, URZ, UR5, URZ, 0x33, !UPT ;  /* 0x00000005ff057292 */ /* 0x000fe2000f8e33ff */
[----:B------:R-:W-:Y:S01]  /*40e0*/  LOP3.LUT R4, RZ, UR4, RZ, 0x33, !PT ;  /* 0x00000004ff047c12 */ /* 0x000fe2000f8e33ff */
[----:B------:R-:W-:Y:S02]  /*40f0*/  VOTEU.ANY UR4, UPT, PT ;  /* 0x0000000000047886 */ /* 0x000fe400038e0100 */
[----:B------:R-:W-:Y:S01]  /*4100*/  UFLO.U32 UR4, UR4 ;  /* 0x00000004000472bd */ /* 0x000fe200080e0000 */
[----:B------:R-:W2:Y:S01]  /*4110*/  REDUX UR6, R4 ;  /* 0x00000000040673c4 */ /* 0x000ea20000000000 */
[----:B------:R-:W-:-:S06]  /*4120*/  IMAD.U32 R0, RZ, RZ, UR5 ;  /* 0x00000005ff007e24 */ /* 0x000fcc000f8e00ff */
[----:B------:R3:W-:Y:S01]  /*4130*/  UTCATOMSWS.AND URZ, UR5 ;  /* 0x0000000500ff79e3 */ /* 0x0007e20008000000 */
[----:B------:R-:W4:Y:S01]  /*4140*/  REDUX UR7, R0 ;  /* 0x00000000000773c4 */ /* 0x000f220000000000 */
[----:B-1----:R-:W-:Y:S01]  /*4150*/  ISETP.EQ.U32.AND P0, PT, R2, UR4, PT ;  /* 0x0000000402007c0c */ /* 0x002fe2000bf02070 */
[----:B--2---:R-:W-:Y:S01]  /*4160*/  IMAD.U32 R2, RZ, RZ, UR6 ;  /* 0x00000006ff027e24 */ /* 0x004fe2000f8e00ff */
[----:B----4-:R-:W-:-:S11]  /*4170*/  MOV R3, UR7 ;  /* 0x0000000700037c02 */ /* 0x010fd60008000f00 */
[----:B------:R3:W-:Y:S04]  /*4180*/  @P0 ATOMS.AND RZ, [UR8+0x14], R3 ;  /* 0x00001403ffff098c */ /* 0x0007e8000a800008 */
[----:B------:R3:W-:Y:S01]  /*4190*/  @P0 ATOMS.AND RZ, [UR8+0x18], R2 ;  /* 0x00001802ffff098c */ /* 0x0007e2000a800008 */
[----:B------:R-:W-:Y:S05]  /*41a0*/  BRA `(.L_x_69) ;  /* 0x0000000000147947 */ /* 0x000fea0003800000 */
.L_x_68:
[----:B------:R-:W-:Y:S02]  /*41b0*/  MOV R2, 0x41d0 ;  /* 0x000041d000027802 */ /* 0x000fe40000000f00 */
[----:B-----5:R-:W-:Y:S05]  /*41c0*/  CALL.REL.NOINC `($__internal_0_$__cuda_sm10x_tcgen05_guardrail_trap_col_being_dealloced_not_returned_by_alloc) ;  /* 0x0000004000207944 */ /* 0x020fea0003c00000 */
[----:B------:R-:W-:Y:S05]  /*41d0*/  BRA `(.L_x_69) ;  /* 0x0000000000087947 */ /* 0x000fea0003800000 */
.L_x_67:
[----:B------:R-:W-:Y:S02]  /*41e0*/  MOV R2, 0x4200 ;  /* 0x0000420000027802 */ /* 0x000fe40000000f00 */
[----:B-----5:R-:W-:Y:S05]  /*41f0*/  CALL.REL.NOINC `($__internal_2_$__cuda_sm10x_tcgen05_guardrail_trap_unallocated_columns_being_dealloced) ;  /* 0x00000040002c7944 */ /* 0x020fea0003c00000 */
.L_x_69:
[----:B------:R-:W-:Y:S01]  /*4200*/  NOP ;  /* 0x0000000000007918 */ /* 0x000fe20000000000 */
[----:B---3--:R-:W-:Y:S05]  /*4210*/  EXIT ;  /* 0x000000000000794d */ /* 0x008fea0003800000 */
.L_x_51:
[----:B------:R-:W-:-:S09]  /*4220*/  UISETP.NE.OR UP2, UPT, UR10, 0x3, !UP2 ;  /* 0x000000030a00788c */ /* 0x000fd2000d745670 */
[----:B------:R-:W-:Y:S05]  /*4230*/  BRA.U UP2, `(.L_x_70) ;  /* 0x0000000d02b07547 */ /* 0x000fea000b800000 */
[----:B------:R-:W1:Y:S01]  /*4240*/  LDC R0, c[0x0][0xb30] ;  /* 0x0002cc00ff007b82 */ /* 0x000e620000000800 */
[----:B------:R-:W2:Y:S01]  /*4250*/  LDCU.64 UR4, c[0x0][0x888] ;  /* 0x00011100ff0477ac */ /* 0x000ea20008000a00 */
[----:B------:R-:W-:Y:S02]  /*4260*/  HFMA2 R25, -RZ, RZ, 0, 0 ;  /* 0x00000000ff197431 */ /* 0x000fe400000001ff */
[----:B------:R-:W-:Y:S01]  /*4270*/  IMAD.MOV.U32 R34, RZ, RZ, 0x1 ;  /* 0x00000001ff227424 */ /* 0x000fe200078e00ff */
[----:B------:R-:W-:Y:S01]  /*4280*/  MOV R23, 0x2000 ;  /* 0x0000200000177802 */ /* 0x000fe20000000f00 */
[----:B------:R-:W4:Y:S01]  /*4290*/  LDCU.64 UR18, c[0x0][0x890] ;  /* 0x00011200ff1277ac */ /* 0x000f220008000a00 */
[----:B------:R-:W-:Y:S01]  /*42a0*/  IMAD.MOV.U32 R27, RZ, RZ, RZ ;  /* 0x000000ffff1b7224 */ /* 0x000fe200078e00ff */
[----:B------:R-:W3:Y:S01]  /*42b0*/  LDC R19, c[0x0][0x370] ;  /* 0x0000dc00ff137b82 */ /* 0x000ee20000000800 */
[----:B------:R-:W-:Y:S01]  /*42c0*/  UMOV UR13, 0x400 ;  /* 0x00000400000d7882 */ /* 0x000fe20000000000 */
[----:B------:R-:W-:-:S02]  /*42d0*/  UPLOP3.LUT UP1, UPT, UPT, UPT, UPT, 0x40, 0x4 ;  /* 0x000000000004789c */ /* 0x000fc40003f2e870 */
[----:B------:R-:W-:Y:S01]  /*42e0*/  ULEA UR13, UR53, UR13, 0x18 ;  /* 0x0000000d350d7291 */ /* 0x000fe2000f8ec0ff */
[----:B------:R-:W-:-:S03]  /*42f0*/  UMOV UR8, URZ ;  /* 0x000000ff00087c82 */ /* 0x000fc60008000000 */
[----:B------:R-:W3:Y:S01]  /*4300*/  LDC R2, c[0x0][0xb0c] ;  /* 0x0002c300ff027b82 */ /* 0x000ee20000000800 */
[----:B--2---:R-:W-:Y:S02]  /*4310*/  UISETP.NE.U32.AND UP3, UPT, UR4, URZ, UPT ;  /* 0x000000ff0400728c */ /* 0x004fe4000bf65070 */
[----:B----4-:R-:W-:-:S05]  /*4320*/  UISETP.NE.U32.AND UP4, UPT, UR18, URZ, UPT ;  /* 0x000000ff1200728c */ /* 0x010fca000bf85070 */
[----:B------:R-:W2:Y:S01]  /*4330*/  LDC R18, c[0x0][0xb20] ;  /* 0x0002c800ff127b82 */ /* 0x000ea20000000800 */
[----:B-1----:R-:W-:Y:S01]  /*4340*/  ISETP.NE.AND P1, PT, R0, 0x1, PT ;  /* 0x000000010000780c */ /* 0x002fe20003f25270 */
[----:B------:R-:W-:Y:S02]  /*4350*/  UISETP.NE.AND.EX UP3, UPT, UR5, URZ, UPT, UP3 ;  /* 0x000000ff0500728c */ /* 0x000fe4000bf65330 */
[----:B------:R-:W-:-:S04]  /*4360*/  UISETP.NE.AND.EX UP4, UPT, UR19, URZ, UPT, UP4 ;  /* 0x000000ff1300728c */ /* 0x000fc8000bf85340 */
[----:B-----5:R-:W1:Y:S08]  /*4370*/  LDC.64 R32, c[0x0][0x348] ;  /* 0x0000d200ff207b82 */ /* 0x020e700000000a00 */
[----:B------:R-:W4:Y:S08]  /*4380*/  LDC.64 R16, c[0x0][0xb10] ;  /* 0x0002c400ff107b82 */ /* 0x000f300000000a00 */
[----:B------:R-:W1:Y:S08]  /*4390*/  LDC.64 R6, c[0x0][0xb18] ;  /* 0x0002c600ff067b82 */ /* 0x000e700000000a00 */
[----:B------:R-:W1:Y:S08]  /*43a0*/  LDC.64 R4, c[0x0][0xb28] ;  /* 0x0002ca00ff047b82 */ /* 0x000e700000000a00 */
[----:B--23--:R-:W1:Y:S02]  /*43b0*/  LDC R22, c[0x0][0x374] ;  /* 0x0000dd00ff167b82 */ /* 0x00ce640000000800 */
.L_x_79:
[----:B------:R-:W-:Y:S02]  /*43c0*/  LEA R0, R27, UR13, 0x3 ;  /* 0x0000000d1b007c11 */ /* 0x000fe4000f8e18ff */
[----:B------:R-:W-:Y:S02]  /*43d0*/  SHF.L.U32 R3, R25, 0x1f, RZ ;  /* 0x0000001f19037819 */ /* 0x000fe400000006ff */
[----:B------:R-:W-:Y:S02]  /*43e0*/  LEA R28, R27, UR13, 0x4 ;  /* 0x0000000d1b1c7c11 */ /* 0x000fe4000f8e20ff */
[----:B--2---:R-:W2:Y:S02]  /*43f0*/  SYNCS.PHASECHK.TRANS64.TRYWAIT P0, [R0+URZ+0x70], R3 ;  /* 0x00007003000075a7 */ /* 0x004ea400080011ff */
[----:B--2---:R-:W-:Y:S05]  /*4400*/  @!P0 BRA `(.L_x_71) ;  /* 0x0000003800b48947 */ /* 0x004fea0003800000 */
.L_x_143:
[----:B------:R-:W-:Y:S01]  /*4410*/  ISETP.GE.AND P0, PT, R26, 0x1, PT ;  /* 0x000000011a00780c */ /* 0x000fe20003f06270 */
[----:B------:R-:W3:Y:S01]  /*4420*/  LDS.128 R28, [R28+0x100] ;  /* 0x000100001c1c7984 */ /* 0x000ee20000000c00 */
[----:B--2---:R-:W-:Y:S01]  /*4430*/  VIADD R0, R0, 0x80 ;  /* 0x0000008000007836 */ /* 0x004fe20000000000 */
[----:B------:R-:W-:Y:S01]  /*4440*/  @!PT LDS RZ, [RZ] ;  /* 0x00000000fffff984 */ /* 0x000fe20000000800 */
[----:B------:R-:W-:Y:S01]  /*4450*/  @!PT LDS RZ, [RZ] ;  /* 0x00000000fffff984 */ /* 0x000fe20000000800 */
[----:B------:R-:W-:Y:S01]  /*4460*/  @!PT LDS RZ, [RZ] ;  /* 0x00000000fffff984 */ /* 0x000fe20000000800 */
[----:B------:R-:W-:Y:S01]  /*4470*/  @!PT LDS RZ, [RZ] ;  /* 0x00000000fffff984 */ /* 0x000fe20000000800 */
[----:B------:R2:W-:Y:S06]  /*4480*/  MEMBAR.ALL.CTA ;  /* 0x0000000000007992 */ /* 0x0005ec0000008000 */
[----:B--2---:R-:W2:Y:S01]  /*4490*/  FENCE.VIEW.ASYNC.S ;  /* 0x00000000000073c6 */ /* 0x004ea20000000000 */
[----:B------:R-:W-:Y:S04]  /*44a0*/  PRMT R0, RZ, 0x654, R0 ;  /* 0x00000654ff007816 */ /* 0x000fe80000000000 */
[----:B--2---:R2:W-:Y:S01]  /*44b0*/  SYNCS.ARRIVE.TRANS64.RED.A1T0 RZ, [R0+URZ], RZ ;  /* 0x000000ff00ff79a7 */ /* 0x0045e200081004ff */
[----:B---3--:R-:W-:Y:S11]  /*44c0*/  LOP3.LUT P3, RZ, R30, 0x1, RZ, 0xc0, !PT ;  /* 0x000000011eff7812 */ /* 0x008ff6000786c0ff */
[----:B------:R-:W-:Y:S02]  /*44d0*/  @!UPT UIADD3 URZ, UPT, UPT, URZ, URZ, URZ ;  /* 0x000000fffffff290 */ /* 0x000fe4000fffe0ff */
[----:B------:R-:W-:Y:S02]  /*44e0*/  @P3 MOV R13, R28 ;  /* 0x0000001c000d3202 */ /* 0x000fe40000000f00 */
[----:B------:R-:W-:Y:S01]  /*44f0*/  @P3 LOP3.LUT R8, R29, 0xffff, RZ, 0xc0, !PT ;  /* 0x0000ffff1d083812 */ /* 0x000fe200078ec0ff */
[----:B--2---:R-:W-:Y:S06]  /*4500*/  @!P0 BRA `(.L_x_72) ;  /* 0x0000000000a48947 */ /* 0x004fec0003800000 */
[----:B-1----:R-:W-:Y:S01]  /*4510*/  IMAD.HI.U32 R37, R22, R7, RZ ;  /* 0x0000000716257227 */ /* 0x002fe200078e00ff */
[----:B------:R-:W-:Y:S02]  /*4520*/  ISETP.NE.AND P0, PT, R6, 0x1, PT ;  /* 0x000000010600780c */ /* 0x000fe40003f05270 */
[----:B------:R-:W-:Y:S01]  /*4530*/  ISETP.NE.AND P2, PT, R26, 0x1, PT ;  /* 0x000000011a00780c */ /* 0x000fe20003f45270 */
[----:B----4-:R-:W-:Y:S01]  /*4540*/  IMAD.HI.U32 R36, R19, R16, RZ ;  /* 0x0000001013247227 */ /* 0x010fe200078e00ff */
[----:B------:R-:W-:Y:S02]  /*4550*/  SHF.R.U32.HI R37, RZ, R18, R37 ;  /* 0x00000012ff257219 */ /* 0x000fe40000011625 */
[----:B------:R-:W-:Y:S01]  /*4560*/  ISETP.NE.AND P4, PT, R2, 0x1, PT ;  /* 0x000000010200780c */ /* 0x000fe20003f85270 */
[----:B------:R-:W-:Y:S01]  /*4570*/  IMAD.HI.U32 R38, R13, R16, RZ ;  /* 0x000000100d267227 */ /* 0x000fe200078e00ff */
[----:B------:R-:W-:Y:S02]  /*4580*/  SHF.R.U32.HI R36, RZ, R17, R36 ;  /* 0x00000011ff247219 */ /* 0x000fe40000011624 */
[----:B------:R-:W-:Y:S01]  /*4590*/  SEL R3, R22, R37, !P0 ;  /* 0x0000002516037207 */ /* 0x000fe20004000000 */
[C---:B------:R-:W-:Y:S01]  /*45a0*/  IMAD.HI.U32 R37, R8.reuse, R7, RZ ;  /* 0x0000000708257227 */ /* 0x040fe200078e00ff */
[----:B------:R-:W-:Y:S02]  /*45b0*/  SEL R11, R19, R36, !P4 ;  /* 0x00000024130b7207 */ /* 0x000fe40006000000 */
[----:B------:R-:W-:Y:S01]  /*45c0*/  SHF.R.U32.HI R38, RZ, R17, R38 ;  /* 0x00000011ff267219 */ /* 0x000fe20000011626 */
[----:B------:R-:W-:Y:S01]  /*45d0*/  IMAD.HI.U32 R40, R3, R4, RZ ;  /* 0x0000000403287227 */ /* 0x000fe200078e00ff */
[----:B------:R-:W-:Y:S03]  /*45e0*/  SHF.R.U32.HI R37, RZ, R18, R37 ;  /* 0x00000012ff257219 */ /* 0x000fe60000011625 */
[----:B------:R-:W-:Y:S01]  /*45f0*/  IMAD.HI.U32 R36, R11, R4, RZ ;  /* 0x000000040b247227 */ /* 0x000fe200078e00ff */
[----:B------:R-:W-:Y:S02]  /*4600*/  @P2 SHF.R.U32.HI R3, RZ, R5, R40 ;  /* 0x00000005ff032219 */ /* 0x000fe40000011628 */
[----:B------:R-:W-:Y:S02]  /*4610*/  SEL R9, R8, R37, !P0 ;  /* 0x0000002508097207 */ /* 0x000fe40004000000 */
[----:B------:R-:W-:Y:S01]  /*4620*/  @P2 SHF.R.U32.HI R11, RZ, R5, R36 ;  /* 0x00000005ff0b2219 */ /* 0x000fe20000011624 */
[C---:B------:R-:W-:Y:S01]  /*4630*/  IMAD R10, R26.reuse, R3, RZ ;  /* 0x000000031a0a7224 */ /* 0x040fe200078e02ff */
[----:B------:R-:W-:Y:S01]  /*4640*/  SEL R3, R13, R38, !P4 ;  /* 0x000000260d037207 */ /* 0x000fe20006000000 */
[C---:B------:R-:W-:Y:S03]  /*4650*/  IMAD.HI.U32 R14, R9.reuse, R4, RZ ;  /* 0x00000004090e7227 */ /* 0x040fe600078e00ff */
[----:B------:R-:W-:Y:S01]  /*4660*/  ISETP.GE.AND P0, PT, R9, R10, PT ;  /* 0x0000000a0900720c */ /* 0x000fe20003f06270 */
[C---:B------:R-:W-:Y:S01]  /*4670*/  IMAD R12, R26.reuse, R11, RZ ;  /* 0x0000000b1a0c7224 */ /* 0x040fe200078e02ff */
[-C--:B------:R-:W-:Y:S04]  /*4680*/  SHF.R.U32.HI R14, RZ, R5.reuse, R14 ;  /* 0x00000005ff0e7219 */ /* 0x080fe8000001160e */
[----:B------:R-:W-:Y:S02]  /*4690*/  ISETP.GE.OR P0, PT, R3, R12, P0 ;  /* 0x0000000c0300720c */ /* 0x000fe40000706670 */
[----:B------:R-:W-:Y:S05]  /*46a0*/  SEL R15, R9, R14, !P2 ;  /* 0x0000000e090f7207 */ /* 0x000fea0005000000 */
[----:B------:R-:W-:Y:S04]  /*46b0*/  IMAD.MOV R14, RZ, RZ, -R15 ;  /* 0x000000ffff0e7224 */ /* 0x000fe800078e0a0f */
[----:B------:R-:W-:Y:S02]  /*46c0*/  IMAD R14, R26, R14, R9 ;  /* 0x0000000e1a0e7224 */ /* 0x000fe400078e0209 */
[C---:B------:R-:W-:Y:S05]  /*46d0*/  @!P0 IMAD.HI.U32 R10, R3.reuse, R4, RZ ;  /* 0x00000004030a8227 */ /* 0x040fea00078e00ff */
[----:B------:R-:W-:Y:S04]  /*46e0*/  @!P0 SHF.R.U32.HI R10, RZ, R5, R10 ;  /* 0x00000005ff0a8219 */ /* 0x000fe8000001160a */
[----:B------:R-:W-:Y:S01]  /*46f0*/  @!P0 SEL R0, R3, R10, !P2 ;  /* 0x0000000a03008207 */ /* 0x000fe20005000000 */
[----:B------:R-:W-:Y:S03]  /*4700*/  IMAD.MOV R10, RZ, RZ, -R3 ;  /* 0x000000ffff0a7224 */ /* 0x000fe600078e0a03 */
[----:B------:R-:W-:Y:S01]  /*4710*/  @!P0 IADD3 R15, PT, PT, R15, -R0, RZ ;  /* 0x800000000f0f8210 */ /* 0x000fe20007ffe0ff */
[----:B------:R-:W-:Y:S01]  /*4720*/  @!P0 IMAD R0, R11, R14, R0 ;  /* 0x0000000e0b008224 */ /* 0x000fe200078e0200 */
[----:B------:R-:W-:Y:S01]  /*4730*/  IADD3 R11, PT, PT, -R9, RZ, RZ ;  /* 0x000000ff090b7210 */ /* 0x000fe20007ffe1ff */
[----:B------:R-:W-:Y:S02]  /*4740*/  IMAD R13, R2, R10, R13 ;  /* 0x0000000a020d7224 */ /* 0x000fe400078e020d */
[----:B------:R-:W-:Y:S02]  /*4750*/  @!P0 IMAD R9, R15, R26, R3 ;  /* 0x0000001a0f098224 */ /* 0x000fe400078e0203 */
[----:B------:R-:W-:Y:S02]  /*4760*/  @!P0 IMAD.MOV.U32 R3, RZ, RZ, R0 ;  /* 0x000000ffff038224 */ /* 0x000fe400078e0000 */
[----:B------:R-:W-:Y:S02]  /*4770*/  IMAD R8, R6, R11, R8 ;  /* 0x0000000b06087224 */ /* 0x000fe400078e0208 */
[----:B------:R-:W-:Y:S02]  /*4780*/  IMAD R13, R3, R2, R13 ;  /* 0x00000002030d7224 */ /* 0x000fe400078e020d */
[----:B------:R-:W-:Y:S02]  /*4790*/  IMAD R8, R9, R6, R8 ;  /* 0x0000000609087224 */ /* 0x000fe400078e0208 */
.L_x_72:
[----:B------:R-:W-:Y:S05]  /*47a0*/  BRA.U UP1, `(.L_x_73) ;  /* 0x0000000101107547 */ /* 0x000fea000b800000 */
[----:B------:R-:W-:Y:S04]  /*47b0*/  MOV R0, UR20 ;  /* 0x0000001400007c02 */ /* 0x000fe80008000f00 */
[----:B------:R-:W-:Y:S04]  /*47c0*/  SHF.L.U32 R3, R0, 0x1f, RZ ;  /* 0x0000001f00037819 */ /* 0x000fe800000006ff */
[----:B------:R-:W2:Y:S02]  /*47d0*/  SYNCS.PHASECHK.TRANS64.TRYWAIT P0, [UR13+0x68], R3 ;  /* 0x00006803ff0075a7 */ /* 0x000ea4000800110d */
[----:B--2---:R-:W-:Y:S05]  /*47e0*/  @!P0 BRA `(.L_x_74) ;  /* 0x0000003400d08947 */ /* 0x004fea0003800000 */
.L_x_73:
[----:B------:R-:W-:Y:S02]  /*47f0*/  R2UR UR11, R21 ;  /* 0x00000000150b72ca */ /* 0x000fe400000e0000 */
[----:B------:R-:W-:Y:S02]  /*4800*/  R2UR UR10, R20 ;  /* 0x00000000140a72ca */ /* 0x000fe400000e0000 */
[----:B------:R-:W-:Y:S04]  /*4810*/  ISETP.NE.U32.AND P2, PT, RZ, UR18, PT ;  /* 0x00000012ff007c0c */ /* 0x000fe8000bf45070 */
[----:B------:R-:W-:Y:S05]  /*4820*/  ISETP.NE.AND.EX P2, PT, RZ, UR19, PT, P2 ;  /* 0x00000013ff007c0c */ /* 0x000fea000bf45320 */
[----:B------:R-:W-:Y:S02]  /*4830*/  USHF.L.U32 UR11, UR11, 0x6, URZ ;  /* 0x000000060b0b7899 */ /* 0x000fe400080006ff */
[----:B------:R-:W-:Y:S01]  /*4840*/  USHF.L.U32 UR10, UR10, 0x6, URZ ;  /* 0x000000060a0a7899 */ /* 0x000fe200080006ff */
[----:B------:R-:W-:Y:S11]  /*4850*/  BRA.U !UP4, `(.L_x_75) ;  /* 0x000000010c347547 */ /* 0x000ff6000b800000 */
[----:B------:R-:W-:Y:S01]  /*4860*/  UPLOP3.LUT UP0, UPT, UPT, UPT, UP3, 0x80, 0x8 ;  /* 0x000000000008789c */ /* 0x000fe20003f0f030 */
[----:B--2---:R-:W-:Y:S02]  /*4870*/  HFMA2 R0, -RZ, RZ, 0, 5.9604644775390625e-08 ;  /* 0x00000001ff007431 */ /* 0x004fe400000001ff */
[----:B------:R-:W-:Y:S03]  /*4880*/  IMAD.MOV.U32 R67, RZ, RZ, 0x1 ;  /* 0x00000001ff437424 */ /* 0x000fe600078e00ff */
[----:B------:R-:W-:Y:S05]  /*4890*/  PLOP3.LUT P0, PT, PT, PT, UP0, 0x80, 0x8 ;  /* 0x000000000008781c */ /* 0x000fea0003f0f008 */
[----:B------:R-:W2:Y:S01]  /*48a0*/  @UP0 LDCU.64 UR4, c[0x0][0x888] ;  /* 0x00011100ff0407ac */ /* 0x000ea20008000a00 */
[----:B------:R-:W-:Y:S07]  /*48b0*/  @UP0 UIMAD UR6, UR60, UR18, URZ ;  /* 0x000000123c0602a4 */ /* 0x000fee000f8e02ff */
[----:B------:R-:W-:Y:S01]  /*48c0*/  @!P0 PRMT R67, R0, 0x7610, R67 ;  /* 0x0000761000438816 */ /* 0x000fe20000000043 */
[----:B--2---:R-:W-:Y:S06]  /*48d0*/  @UP0 UIMAD.WIDE UR4, UR6, 0x4, UR4 ;  /* 0x00000004060408a5 */ /* 0x004fec000f8e0204 */
[----:B------:R-:W-:Y:S01]  /*48e0*/  IMAD.U32 R10, RZ, RZ, UR4 ;  /* 0x00000004ff0a7e24 */ /* 0x000fe2000f8e00ff */
[----:B------:R-:W-:Y:S04]  /*48f0*/  MOV R11, UR5 ;  /* 0x00000005000b7c02 */ /* 0x000fe80008000f00 */
[----:B------:R-:W2:Y:S01]  /*4900*/  @!UP0 LDCU UR4, c[0x0][0x880] ;  /* 0x00011000ff0487ac */ /* 0x000ea20008000800 */
[----:B------:R3:W5:Y:S02]  /*4910*/  @P0 LDG.E R35, desc[UR56][R10.64] ;  /* 0x000000380a230981 */ /* 0x000764000c1e1900 */
[----:B--23--:R-:W-:Y:S07]  /*4920*/  @!P0 IMAD.U32 R35, RZ, RZ, UR4 ;  /* 0x00000004ff238e24 */ /* 0x00cfee000f8e00ff */
.L_x_75:
[----:B-----5:R-:W-:Y:S01]  /*4930*/  @!P2 FSETP.EQ.AND P0, PT, R35, RZ, PT ;  /* 0x000000ff2300a20b */ /* 0x020fe20003f02000 */
[----:B------:R-:W-:Y:S01]  /*4940*/  @!UPT UIADD3 URZ, UPT, UPT, URZ, URZ, URZ ;  /* 0x000000fffffff290 */ /* 0x000fe2000fffe0ff */
[----:B------:R-:W-:Y:S11]  /*4950*/  @!P2 BRA `(.L_x_76) ;  /* 0x000000000014a947 */ /* 0x000ff60003800000 */
[----:B------:R-:W-:Y:S02]  /*4960*/  LOP3.LUT P2, RZ, R67, 0xff, RZ, 0xc0, !PT ;  /* 0x000000ff43ff7812 */ /* 0x000fe4000784c0ff */
[----:B------:R-:W-:Y:S04]  /*4970*/  PLOP3.LUT P0, PT, PT, PT, UP0, 0x80, 0x8 ;  /* 0x000000000008781c */ /* 0x000fe80003f0f008 */
[----:B------:R-:W-:Y:S07]  /*4980*/  PLOP3.LUT P0, PT, P0, PT, PT, 0x8, 0x80 ;  /* 0x000000000080781c */ /* 0x000fee000070e170 */
[----:B------:R-:W-:Y:S11]  /*4990*/  @P2 FSETP.EQ.AND P0, PT, R35, RZ, PT ;  /* 0x000000ff2300220b */ /* 0x000ff60003f02000 */
[----:B------:R-:W-:Y:S02]  /*49a0*/  @!UPT UIADD3 URZ, UPT, UPT, URZ, URZ, URZ ;  /* 0x000000fffffff290 */ /* 0x000fe4000fffe0ff */
.L_x_76:
[----:B------:R-:W-:Y:S01]  /*49b0*/  ULEA UR4, UR8, UR13, 0x3 ;  /* 0x0000000d08047291 */ /* 0x000fe2000f8e18ff */
[----:B--2---:R-:W-:Y:S02]  /*49c0*/  SHF.L.U32 R3, R34, 0x1f, RZ ;  /* 0x0000001f22037819 */ /* 0x004fe400000006ff */
[----:B------:R-:W-:Y:S04]  /*49d0*/  ELECT P4, URZ, PT ;  /* 0x0000000000ff782f */ /* 0x000fe80003880000 */
[----:B------:R-:W-:Y:S02]  /*49e0*/  PLOP3.LUT P4, PT, P0, P4, PT, 0xf2, 0x2f ;  /* 0x00000000002f781c */ /* 0x000fe40000789e72 */
[----:B------:R-:W2:Y:S11]  /*49f0*/  SYNCS.PHASECHK.TRANS64.TRYWAIT P2, [UR4+0x48], R3 ;  /* 0x00004803ff0075a7 */ /* 0x000eb60008041104 */
[----:B-1----:R-:W-:Y:S05]  /*4a00*/  @!P4 IADD3 R20, P0, PT, R32, 0x580, RZ ;  /* 0x000005802014c810 */ /* 0x002fea0007f1e0ff */
[----:B------:R-:W-:Y:S01]  /*4a10*/  @!P4 IMAD.X R12, RZ, RZ, R33, P0 ;  /* 0x000000ffff0cc224 */ /* 0x000fe200000e0621 */
[----:B--2---:R-:W-:Y:S07]  /*4a20*/  @!P2 BRA `(.L_x_77) ;  /* 0x000000340058a947 */ /* 0x004fee0003800000 */
.L_x_146:
[----:B------:R-:W2:Y:S01]  /*4a30*/  LDC.64 R14, c[0x0][0xb10] ;  /* 0x0002c400ff0e7b82 */ /* 0x000ea20000000a00 */
[----:B------:R-:W-:Y:S01]  /*4a40*/  @!P4 R2UR UR6, R12 ;  /* 0x000000000c06c2ca */ /* 0x000fe200000e0000 */
[----:B------:R-:W-:Y:S01]  /*4a50*/  VOTEU.ALL UP2, P4 ;  /* 0x0000000000ff7886 */ /* 0x000fe20002040000 */
[----:B------:R-:W-:Y:S01]  /*4a60*/  @!P4 R2UR UR7, R20 ;  /* 0x000000001407c2ca */ /* 0x000fe200000e0000 */
[----:B------:R-:W-:Y:S01]  /*4a70*/  UIADD3 UR5, UPT, UPT, UR8, 0x1, URZ ;  /* 0x0000000108057890 */ /* 0x000fe2000fffe0ff */
[----:B------:R-:W-:Y:S03]  /*4a80*/  @P3 SHF.R.U32.HI R24, RZ, 0x10, R29 ;  /* 0x00000010ff183819 */ /* 0x000fe6000001161d */
[----:B------:R-:W3:Y:S01]  /*4a90*/  LDC.64 R10, c[0x0][0xb18] ;  /* 0x0002c600ff0a7b82 */ /* 0x000ee20000000a00 */
[----:B------:R-:W-:Y:S01]  /*4aa0*/  @!UP2 ULEA UR8, UR8, UR13, 0xd ;  /* 0x0000000d0808a291 */ /* 0x000fe2000f8e68ff */
[----:B------:R-:W-:Y:S01]  /*4ab0*/  VIADD R27, R27, 0x1 ;  /* 0x000000011b1b7836 */ /* 0x000fe20000000000 */
[----:B------:R-:W-:Y:S02]  /*4ac0*/  UIADD3 UR9, UPT, UPT, UR4, 0x30, URZ ;  /* 0x0000003004097890 */ /* 0x000fe4000fffe0ff */
[----:B------:R-:W-:Y:S03]  /*4ad0*/  @!UP2 UIADD3 UR8, UPT, UPT, UR8, 0x400, URZ ;  /* 0x000004000808a890 */ /* 0x000fe6000fffe0ff */
[----:B-1----:R-:W1:Y:S01]  /*4ae0*/  @!P1 LDC R0, c[0x0][0xb20] ;  /* 0x0002c800ff009b82 */ /* 0x002e620000000800 */
[----:B------:R-:W-:Y:S01]  /*4af0*/  VOTEU.ALL UP1, P4 ;  /* 0x0000000000ff7886 */ /* 0x000fe20002020000 */
[----:B------:R-:W-:Y:S01]  /*4b00*/  IMAD.U32 R21, RZ, RZ, UR6 ;  /* 0x00000006ff157e24 */ /* 0x000fe2000f8e00ff */
[----:B------:R-:W-:Y:S05]  /*4b10*/  UMOV UR22, 0x0 ;  /* 0x0000000000167882 */ /* 0x000fea0000000000 */
[----:B------:R-:W5:Y:S01]  /*4b20*/  @!P1 LDC R3, c[0x0][0xb0c] ;  /* 0x0002c300ff039b82 */ /* 0x000f620000000800 */
[----:B------:R-:W-:Y:S01]  /*4b30*/  IMAD.U32 R20, RZ, RZ, UR7 ;  /* 0x00000007ff147e24 */ /* 0x000fe2000f8e00ff */
[----:B------:R-:W-:Y:S01]  /*4b40*/  UMOV UR23, 0x10000000 ;  /* 0x1000000000177882 */ /* 0x000fe20000000000 */
[----:B------:R-:W-:Y:S01]  /*4b50*/  @!P4 R2UR UR17, R21 ;  /* 0x000000001511c2ca */ /* 0x000fe200000e0000 */
[----:B------:R-:W-:Y:S01]  /*4b60*/  UMOV UR12, UR60 ;  /* 0x0000003c000c7c82 */ /* 0x000fe20008000000 */
[----:B------:R-:W-:Y:S01]  /*4b70*/  UISETP.NE.AND UP5, UPT, UR5, 0x3, UPT ;  /* 0x000000030500788c */ /* 0x000fe2000bfa5270 */
[----:B------:R-:W-:Y:S01]  /*4b80*/  @!P4 R2UR UR16, R20 ;  /* 0x000000001410c2ca */ /* 0x000fe200000e0000 */
[----:B------:R-:W-:Y:S01]  /*4b90*/  @!P4 IMAD.MOV.U32 R20, RZ, RZ, 0x2000 ;  /* 0x00002000ff14c424 */ /* 0x000fe200078e00ff */
[----:B------:R-:W-:Y:S02]  /*4ba0*/  UPRMT UR14, UR53, 0x654, UR9 ;  /* 0x00000654350e7896 */ /* 0x000fe40008000009 */
[----:B------:R-:W-:Y:S02]  /*4bb0*/  USEL UR7, UR5, URZ, UP5 ;  /* 0x000000ff05077287 */ /* 0x000fe4000a800000 */
[----:B------:R-:W-:Y:S02]  /*4bc0*/  USEL UR5, URZ, 0x1, UP5 ;  /* 0x00000001ff057887 */ /* 0x000fe4000a800000 */
[----:B------:R-:W-:Y:S04]  /*4bd0*/  ULEA UR6, UR7, UR13, 0x3 ;  /* 0x0000000d07067291 */ /* 0x000fe8000f8e18ff */
[----:B------:R-:W-:Y:S01]  /*4be0*/  LOP3.LUT R34, R34, UR5, RZ, 0x3c, !PT ;  /* 0x0000000522227c12 */ /* 0x000fe2000f8e3cff */
[----:B------:R1:W-:Y:S01]  /*4bf0*/  @!UP1 UTMALDG.3D [UR8], [UR16], desc[UR22] ;  /* 0x00001608100095b4 */ /* 0x0003e20008011000 */
[----:B------:R1:W-:Y:S02]  /*4c00*/  @!P4 SYNCS.ARRIVE.TRANS64.RED.A0TR RZ, [UR4+0x30], R20 ;  /* 0x00003014ffffc9a7 */ /* 0x0003e40008300404 */
[----:B------:R-:W-:Y:S02]  /*4c10*/  SHF.L.U32 R12, R34, 0x1f, RZ ;  /* 0x0000001f220c7819 */ /* 0x000fe400000006ff */
[----:B---3--:R-:W-:Y:S01]  /*4c20*/  @!P1 ISETP.NE.AND P0, PT, R10, 0x1, PT ;  /* 0x000000010a00980c */ /* 0x008fe20003f05270 */
[----:B--2---:R-:W-:Y:S01]  /*4c30*/  @!P1 IMAD.HI.U32 R14, R13, R14, RZ ;  /* 0x0000000e0d0e9227 */ /* 0x004fe200078e00ff */
[----:B-----5:R-:W-:Y:S03]  /*4c40*/  @!P1 ISETP.NE.AND P2, PT, R3, 0x1, PT ;  /* 0x000000010300980c */ /* 0x020fe60003f45270 */
[C---:B------:R-:W-:Y:S01]  /*4c50*/  @!P1 IMAD.HI.U32 R11, R8.reuse, R11, RZ ;  /* 0x0000000b080b9227 */ /* 0x040fe200078e00ff */
[----:B------:R-:W-:Y:S04]  /*4c60*/  @!P1 SHF.R.U32.HI R14, RZ, R15, R14 ;  /* 0x0000000fff0e9219 */ /* 0x000fe8000001160e */
[----:B-1----:R-:W-:Y:S01]  /*4c70*/  @!P1 SHF.R.U32.HI R9, RZ, R0, R11 ;  /* 0x00000000ff099219 */ /* 0x002fe2000001160b */
[----:B------:R-:W-:Y:S01]  /*4c80*/  SYNCS.ARRIVE.TRANS64.RED.A1T0 RZ, [UR14], RZ ;  /* 0x000000ffffff79a7 */ /* 0x000fe2000810040e */
[----:B------:R-:W-:Y:S02]  /*4c90*/  @!P1 SEL R14, R13, R14, !P2 ;  /* 0x0000000e0d0e9207 */ /* 0x000fe40005000000 */
[----:B------:R-:W-:Y:S01]  /*4ca0*/  @!P1 SEL R9, R8, R9, !P0 ;  /* 0x0000000908099207 */ /* 0x000fe20004000000 */
[----:B------:R-:W1:Y:S04]  /*4cb0*/  SYNCS.PHASECHK.TRANS64.TRYWAIT P5, [UR6+0x48], R12 ;  /* 0x0000480cff0075a7 */ /* 0x000e6800080a1106 */
[----:B------:R-:W-:Y:S02]  /*4cc0*/  @!P1 IMAD.IADD R0, R9, 0x1, -R14 ;  /* 0x0000000109009824 */ /* 0x000fe400078e0a0e */
[----:B------:R-:W-:Y:S02]  /*4cd0*/  @!P1 IMAD.IADD R9, R14, 0x1, -R9 ;  /* 0x000000010e099824 */ /* 0x000fe400078e0a09 */
[----:B------:R-:W-:Y:S02]  /*4ce0*/  @!P1 IMAD R13, R0, R3, R13 ;  /* 0x00000003000d9224 */ /* 0x000fe400078e020d */
[----:B------:R-:W-:Y:S01]  /*4cf0*/  @!P1 IMAD R8, R9, R10, R8 ;  /* 0x0000000a09089224 */ /* 0x000fe200078e0208 */
[----:B-1----:R-:W-:Y:S06]  /*4d00*/  @!P5 BRA `(.L_x_78) ;  /* 0x0000003000b8d947 */ /* 0x002fec0003800000 */
.L_x_148:
[----:B------:R-:W-:Y:S01]  /*4d10*/  UIADD3 UR9, UPT, UPT, UR6, 0x30, URZ ;  /* 0x0000003006097890 */ /* 0x000fe2000fffe0ff */
[----:B-1----:R-:W-:Y:S01]  /*4d20*/  @!P4 IADD3 R3, P0, PT, R32, 0x580, RZ ;  /* 0x000005802003c810 */ /* 0x002fe20007f1e0ff */
[----:B------:R-:W-:Y:S01]  /*4d30*/  VOTEU.ALL UP1, P4 ;  /* 0x0000000000ff7886 */ /* 0x000fe20002020000 */
[----:B------:R-:W-:Y:S01]  /*4d40*/  UMOV UR16, 0x0 ;  /* 0x0000000000107882 */ /* 0x000fe20000000000 */
[----:B------:R-:W-:Y:S01]  /*4d50*/  UMOV UR17, 0x10000000 ;  /* 0x1000000000117882 */ /* 0x000fe20000000000 */
[----:B------:R-:W-:Y:S01]  /*4d60*/  @!P4 R2UR UR5, R3 ;  /* 0x000000000305c2ca */ /* 0x000fe200000e0000 */
[----:B------:R-:W-:Y:S01]  /*4d70*/  @!P4 IMAD.X R0, RZ, RZ, R33, P0 ;  /* 0x000000ffff00c224 */ /* 0x000fe200000e0621 */
[----:B------:R-:W-:Y:S01]  /*4d80*/  @!UP1 ULEA UR8, UR7, UR13, 0xd ;  /* 0x0000000d07089291 */ /* 0x000fe2000f8e68ff */
[----:B------:R-:W-:Y:S01]  /*4d90*/  ISETP.NE.AND P0, PT, R27, 0x2, PT ;  /* 0x000000021b00780c */ /* 0x000fe20003f05270 */
[----:B------:R-:W-:Y:S01]  /*4da0*/  @!UP1 UIADD3 UR10, UPT, UPT, UR10, 0x20, URZ ;  /* 0x000000200a0a9890 */ /* 0x000fe2000fffe0ff */
[----:B------:R-:W-:Y:S01]  /*4db0*/  IMAD.IADD R20, R8, 0x1, R66 ;  /* 0x0000000108147824 */ /* 0x000fe200078e0242 */
[----:B------:R-:W-:Y:S01]  /*4dc0*/  @!P4 R2UR UR4, R0 ;  /* 0x000000000004c2ca */ /* 0x000fe200000e0000 */
[----:B------:R-:W-:Y:S01]  /*4dd0*/  @!UP1 UIADD3 UR8, UPT, UPT, UR8, 0x400, URZ ;  /* 0x0000040008089890 */ /* 0x000fe2000fffe0ff */
[----:B------:R-:W-:Y:S01]  /*4de0*/  SEL R0, RZ, 0x1, P0 ;  /* 0x00000001ff007807 */ /* 0x000fe20000000000 */
[----:B------:R-:W-:Y:S01]  /*4df0*/  VOTEU.ALL UP1, P4 ;  /* 0x0000000000ff7886 */ /* 0x000fe20002020000 */
[----:B------:R-:W-:Y:S01]  /*4e00*/  UMOV UR12, UR60 ;  /* 0x0000003c000c7c82 */ /* 0x000fe20008000000 */
[----:B------:R-:W-:Y:S01]  /*4e10*/  @P3 R2UR UR60, R24 ;  /* 0x00000000183c32ca */ /* 0x000fe200000e0000 */
[----:B------:R-:W-:Y:S01]  /*4e20*/  IMAD.IADD R21, R13, 0x1, R68 ;  /* 0x000000010d157824 */ /* 0x000fe200078e0244 */
[----:B------:R-:W-:Y:S01]  /*4e30*/  LOP3.LUT R25, R25, R0, RZ, 0x3c, !PT ;  /* 0x0000000019197212 */ /* 0x000fe200078e3cff */
[----:B------:R-:W-:Y:S01]  /*4e40*/  IMAD.U32 R10, RZ, RZ, UR5 ;  /* 0x00000005ff0a7e24 */ /* 0x000fe2000f8e00ff */
[----:B------:R-:W-:Y:S04]  /*4e50*/  SEL R27, R27, RZ, P0 ;  /* 0x000000ff1b1b7207 */ /* 0x000fe80000000000 */
[----:B------:R-:W-:Y:S01]  /*4e60*/  IMAD.U32 R11, RZ, RZ, UR4 ;  /* 0x00000004ff0b7e24 */ /* 0x000fe2000f8e00ff */
[----:B------:R-:W-:Y:S01]  /*4e70*/  @!P4 R2UR UR14, R10 ;  /* 0x000000000a0ec2ca */ /* 0x000fe200000e0000 */
[----:B------:R-:W-:Y:S03]  /*4e80*/  UPRMT UR4, UR53, 0x654, UR9 ;  /* 0x0000065435047896 */ /* 0x000fe60008000009 */
[----:B------:R-:W-:Y:S11]  /*4e90*/  @!P4 R2UR UR15, R11 ;  /* 0x000000000b0fc2ca */ /* 0x000ff600000e0000 */
[----:B------:R-:W-:Y:S02]  /*4ea0*/  @!UPT UIADD3 URZ, UPT, UPT, URZ, URZ, URZ ;  /* 0x000000fffffff290 */ /* 0x000fe4000fffe0ff */
[----:B------:R1:W-:Y:S01]  /*4eb0*/  @!UP1 UTMALDG.3D [UR8], [UR14], desc[UR16] ;  /* 0x000010080e0095b4 */ /* 0x0003e20008011000 */
[----:B------:R2:W-:Y:S01]  /*4ec0*/  @!P4 SYNCS.ARRIVE.TRANS64.RED.A0TR RZ, [UR6+0x30], R23 ;  /* 0x00003017ffffc9a7 */ /* 0x0005e20008300406 */
[----:B------:R-:W-:Y:S01]  /*4ed0*/  SYNCS.ARRIVE.TRANS64.RED.A1T0 RZ, [UR4], RZ ;  /* 0x000000ffffff79a7 */ /* 0x000fe20008100404 */
[----:B------:R-:W-:Y:S04]  /*4ee0*/  UIADD3 UR4, UPT, UPT, UR7, 0x1, URZ ;  /* 0x0000000107047890 */ /* 0x000fe8000fffe0ff */
[----:B------:R-:W-:Y:S04]  /*4ef0*/  UISETP.NE.AND UP1, UPT, UR4, 0x3, UPT ;  /* 0x000000030400788c */ /* 0x000fe8000bf25270 */
[----:B------:R-:W-:Y:S06]  /*4f00*/  USEL UR5, URZ, 0x1, UP1 ;  /* 0x00000001ff057887 */ /* 0x000fec0008800000 */
[----:B------:R-:W-:Y:S01]  /*4f10*/  LOP3.LUT R34, R34, UR5, RZ, 0x3c, !PT ;  /* 0x0000000522227c12 */ /* 0x000fe2000f8e3cff */
[----:B-1----:R-:W-:Y:S02]  /*4f20*/  USEL UR8, UR4, URZ, UP1 ;  /* 0x000000ff04087287 */ /* 0x002fe40008800000 */
[----:B------:R-:W-:Y:S01]  /*4f30*/  UPLOP3.LUT UP1, UPT, UPT, UPT, UPT, 0x80, 0x8 ;  /* 0x000000000008789c */ /* 0x000fe20003f2f070 */
[----:B------:R-:W-:Y:S10]  /*4f40*/  @P3 BRA `(.L_x_79) ;  /* 0xfffffff4001c3947 */ /* 0x000ff4000383ffff */
[----:B------:R-:W-:Y:S01]  /*4f50*/  UIADD3 UR13, UPT, UPT, UR13, 0x48, URZ ;  /* 0x000000480d0d7890 */ /* 0x000fe2000fffe0ff */
[----:B------:R-:W-:-:S03]  /*4f60*/  SHF.L.U32 R3, R34, 0x1f, RZ ;  /* 0x0000001f22037819 */ /* 0x000fc600000006ff */
[----:B------:R-:W-:-:S09]  /*4f70*/  ULEA UR4, UR8, UR13, 0x3 ;  /* 0x0000000d08047291 */ /* 0x000fd2000f8e18ff */
[----:B------:R-:W1:Y:S02]  /*4f80*/  SYNCS.PHASECHK.TRANS64.TRYWAIT P0, [UR4], R3 ;  /* 0x00000003ff0075a7 */ /* 0x000e640008001104 */
[----:B-1----:R-:W-:Y:S05]  /*4f90*/  @!P0 BRA `(.L_x_80) ;  /* 0x00000030002c8947 */ /* 0x002fea0003800000 */
.L_x_150:
        /* <DEDUP_REMOVED lines=9> */
.L_x_152:
[----:B------:R-:W-:-:S04]  /*5030*/  UIADD3 UR4, UPT, UPT, UR4, 0x1, URZ ;  /* 0x0000000104047890 */ /* 0x000fc8000fffe0ff */
[----:B------:R-:W-:-:S04]  /*5040*/  UISETP.NE.AND UP0, UPT, UR4, 0x3, UPT ;  /* 0x000000030400788c */ /* 0x000fc8000bf05270 */
[----:B------:R-:W-:Y:S02]  /*5050*/  USEL UR5, URZ, 0x1, UP0 ;  /* 0x00000001ff057887 */ /* 0x000fe40008000000 */
[----:B------:R-:W-:-:S04]  /*5060*/  USEL UR4, UR4, URZ, UP0 ;  /* 0x000000ff04047287 */ /* 0x000fc80008000000 */
[----:B------:R-:W-:Y:S01]  /*5070*/  ULEA UR4, UR4, UR13, 0x3 ;  /* 0x0000000d04047291 */ /* 0x000fe2000f8e18ff */
[----:B-1----:R-:W-:-:S04]  /*5080*/  LOP3.LUT R3, R34, UR5, RZ, 0x3c, !PT ;  /* 0x0000000522037c12 */ /* 0x002fc8000f8e3cff */
[----:B------:R-:W-:Y:S01]  /*5090*/  SHF.L.U32 R3, R3, 0x1f, RZ ;  /* 0x0000001f03037819 */ /* 0x000fe200000006ff */
[----:B------:R-:W-:-:S07]  /*50a0*/  IMAD.U32 R0, RZ, RZ, UR4 ;  /* 0x00000004ff007e24 */ /* 0x000fce000f8e00ff */
.L_x_82:
[----:B-1----:R1:W3:Y:S02]  /*50b0*/  SYNCS.PHASECHK.TRANS64.TRYWAIT P0, [R0+URZ], R3 ;  /* 0x00000003000075a7 */ /* 0x0022e400080011ff */
[----:B---3--:R-:W-:Y:S05]  /*50c0*/  @!P0 NANOSLEEP.SYNCS 0x989680 ;  /* 0x009896800000895d */ /* 0x008fea0003900000 */
[----:B------:R-:W3:Y:S02]  /*50d0*/  @!P0 SYNCS.PHASECHK.TRANS64 P0, [R0+URZ], R3 ;  /* 0x00000003000085a7 */ /* 0x000ee400080010ff */
[----:B---3--:R-:W-:Y:S05]  /*50e0*/  @P0 EXIT ;  /* 0x000000000000094d */ /* 0x008fea0003800000 */
[----:B------:R-:W-:Y:S05]  /*50f0*/  BRA `(.L_x_82) ;  /* 0xfffffffc00ec7947 */ /* 0x000fea000383ffff */
.L_x_70:
[----:B------:R-:W-:-:S06]  /*5100*/  UISETP.GE.AND UP1, UPT, UR10, 0x4, UPT ;  /* 0x000000040a00788c */ /* 0x000fcc000bf26270 */
[----:B------:R-:W-:-:S13]  /*5110*/  PLOP3.LUT P0, PT, PT, PT, UP1, 0x80, 0x8 ;  /* 0x000000000008781c */ /* 0x000fda0003f0f018 */
[----:B------:R-:W-:Y:S05]  /*5120*/  @!P0 EXIT ;  /* 0x000000000000894d */ /* 0x000fea0003800000 */
[----:B------:R-:W-:Y:S01]  /*5130*/  BAR.SYNC.DEFER_BLOCKING 0x6, 0xa0 ;  /* 0x0182800000007b1d */ /* 0x000fe20000010000 */
[C---:B------:R-:W-:Y:S01]  /*5140*/  IMAD.SHL.U32 R0, R79.reuse, 0x20, RZ ;  /* 0x000000204f007824 */ /* 0x040fe200078e00ff */
[C---:B------:R-:W-:Y:S01]  /*5150*/  R2P PR, R79.reuse, 0x6 ;  /* 0x000000064f007804 */ /* 0x040fe20000000000 */
[C---:B------:R-:W-:Y:S02]  /*5160*/  IMAD.SHL.U32 R72, R79.reuse, 0x4, RZ ;  /* 0x000000044f487824 */ /* 0x040fe400078e00ff */
[C---:B------:R-:W-:Y:S01]  /*5170*/  IMAD.U32 R32, R79.reuse, 0x10000, RZ ;  /* 0x000100004f207824 */ /* 0x040fe200078e00ff */
[----:B------:R-:W-:Y:S02]  /*5180*/  UMOV UR36, 0x400 ;  /* 0x0000040000247882 */ /* 0x000fe40000000000 */
[----:B------:R-:W1:Y:S01]  /*5190*/  LDC R71, c[0x0][0x370] ;  /* 0x0000dc00ff477b82 */ /* 0x000e620000000800 */
[----:B------:R-:W-:Y:S01]  /*51a0*/  ULEA UR36, UR53, UR36, 0x18 ;  /* 0x0000002435247291 */ /* 0x000fe2000f8ec0ff */
[C---:B------:R-:W-:Y:S01]  /*51b0*/  LOP3.LUT R7, R0.reuse, 0xe0, RZ, 0xc0, !PT ;  /* 0x000000e000077812 */ /* 0x040fe200078ec0ff */
[----:B------:R-:W-:Y:S01]  /*51c0*/  IMAD.SHL.U32 R5, R79, 0x10, RZ ;  /* 0x000000104f057824 */ /* 0x000fe200078e00ff */
[----:B------:R-:W-:Y:S01]  /*51d0*/  LOP3.LUT R0, R0, 0x100, RZ, 0xc0, !PT ;  /* 0x0000010000007812 */ /* 0x000fe200078ec0ff */
[----:B------:R-:W-:Y:S01]  /*51e0*/  IMAD.MOV.U32 R78, RZ, RZ, 0x8 ;  /* 0x00000008ff4e7424 */ /* 0x000fe200078e00ff */
[----:B------:R-:W-:Y:S01]  /*51f0*/  LOP3.LUT R72, R7, 0x1c, R72, 0xf8, !PT ;  /* 0x0000001c07487812 */ /* 0x000fe200078ef848 */
[----:B------:R-:W-:Y:S01]  /*5200*/  IMAD.MOV.U32 R77, RZ, RZ, 0x10 ;  /* 0x00000010ff4d7424 */ /* 0x000fe200078e00ff */
[----:B------:R-:W2:Y:S01]  /*5210*/  LDC R28, c[0x0][0xb0c] ;  /* 0x0002c300ff1c7b82 */ /* 0x000ea20000000800 */
[----:B------:R-:W-:Y:S01]  /*5220*/  SHF.R.U32.HI R7, RZ, 0x2, R79 ;  /* 0x00000002ff077819 */ /* 0x000fe2000001164f */
[----:B------:R-:W-:Y:S01]  /*5230*/  IMAD.MOV.U32 R30, RZ, RZ, RZ ;  /* 0x000000ffff1e7224 */ /* 0x000fe200078e00ff */
[----:B------:R-:W-:Y:S01]  /*5240*/  LOP3.LUT R32, R32, 0x600000, RZ, 0xc0, !PT ;  /* 0x0060000020207812 */ /* 0x000fe200078ec0ff */
[----:B------:R-:W-:Y:S01]  /*5250*/  IMAD.MOV.U32 R76, RZ, RZ, RZ ;  /* 0x000000ffff4c7224 */ /* 0x000fe200078e00ff */
[----:B------:R-:W-:Y:S01]  /*5260*/  LOP3.LUT R5, R0, 0x600, R5, 0xf8, !PT ;  /* 0x0000060000057812 */ /* 0x000fe200078ef805 */
[----:B------:R-:W-:Y:S01]  /*5270*/  IMAD.MOV.U32 R82, RZ, RZ, RZ ;  /* 0x000000ffff527224 */ /* 0x000fe200078e00ff */
[----:B------:R-:W-:Y:S01]  /*5280*/  LOP3.LUT R72, R72, 0x4, R7, 0x78, !PT ;  /* 0x0000000448487812 */ /* 0x000fe200078e7807 */
[----:B------:R-:W4:Y:S01]  /*5290*/  LDC R69, c[0x0][0xb20] ;  /* 0x0002c800ff457b82 */ /* 0x000f220000000800 */
[----:B------:R-:W3:Y:S01]  /*52a0*/  LDS R3, [UR36+0x120] ;  /* 0x00012024ff037984 */ /* 0x000ee20008000800 */
[----:B------:R-:W-:Y:S01]  /*52b0*/  LOP3.LUT R79, R79, 0x60, RZ, 0xc0, !PT ;  /* 0x000000604f4f7812 */ /* 0x000fe200078ec0ff */
[----:B------:R-:W-:Y:S01]  /*52c0*/  IMAD.MOV.U32 R75, RZ, RZ, RZ ;  /* 0x000000ffff4b7224 */ /* 0x000fe200078e00ff */
[----:B------:R-:W-:Y:S01]  /*52d0*/  LOP3.LUT R72, R5, R72, RZ, 0xfc, !PT ;  /* 0x0000004805487212 */ /* 0x000fe200078efcff */
[----:B------:R-:W1:Y:S01]  /*52e0*/  LDCU.64 UR54, c[0x0][0x348] ;  /* 0x00006900ff3677ac */ /* 0x000e620008000a00 */
[----:B------:R-:W-:-:S02]  /*52f0*/  SEL R78, R78, 0xfffffff8, !P1 ;  /* 0xfffffff84e4e7807 */ /* 0x000fc40004800000 */
[----:B------:R-:W1:Y:S01]  /*5300*/  LDC R27, c[0x0][0xb30] ;  /* 0x0002cc00ff1b7b82 */ /* 0x000e620000000800 */
[----:B------:R-:W-:Y:S01]  /*5310*/  SEL R77, R77, 0xfffffff0, !P2 ;  /* 0xfffffff04d4d7807 */ /* 0x000fe20005000000 */
[----:B------:R-:W1:Y:S01]  /*5320*/  LDCU.64 UR48, c[0x0][0x888] ;  /* 0x00011100ff3077ac */ /* 0x000e620008000a00 */
[----:B------:R-:W1:Y:S05]  /*5330*/  LDCU.64 UR50, c[0x0][0x890] ;  /* 0x00011200ff3277ac */ /* 0x000e6a0008000a00 */
[----:B------:R-:W1:Y:S01]  /*5340*/  LDC.64 R64, c[0x0][0xb10] ;  /* 0x0002c400ff407b82 */ /* 0x000e620000000a00 */
[----:B------:R-:W-:Y:S01]  /*5350*/  UMOV UR42, 0x1 ;  /* 0x00000001002a7882 */ /* 0x000fe20000000000 */
[----:B------:R-:W-:Y:S01]  /*5360*/  UMOV UR37, URZ ;  /* 0x000000ff00257c82 */ /* 0x000fe20008000000 */
[----:B------:R-:W-:Y:S01]  /*5370*/  UIADD3 UR52, UPT, UPT, UR36, 0x400, URZ ;  /* 0x0000040024347890 */ /* 0x000fe2000fffe0ff */
[----:B------:R-:W-:Y:S01]  /*5380*/  UMOV UR41, URZ ;  /* 0x000000ff00297c82 */ /* 0x000fe20008000000 */
[----:B------:R-:W-:-:S03]  /*5390*/  UMOV UR40, URZ ;  /* 0x000000ff00287c82 */ /* 0x000fc60008000000 */
[----:B------:R-:W1:Y:S08]  /*53a0*/  LDC.64 R24, c[0x0][0xb18] ;  /* 0x0002c600ff187b82 */ /* 0x000e700000000a00 */
[----:B------:R-:W1:Y:S08]  /*53b0*/  LDC.64 R22, c[0x0][0xb28] ;  /* 0x0002ca00ff167b82 */ /* 0x000e700000000a00 */
[----:B------:R-:W1:Y:S01]  /*53c0*/  LDC.64 R62, c[0x0][0x8b0] ;  /* 0x00022c00ff3e7b82 */ /* 0x000e620000000a00 */
[----:B---3--:R-:W-:-:S07]  /*53d0*/  IMAD.IADD R32, R3, 0x1, R32 ;  /* 0x0000000103207824 */ /* 0x008fce00078e0220 */
[----:B------:R-:W3:Y:S08]  /*53e0*/  LDC.64 R60, c[0x0][0x8a8] ;  /* 0x00022a00ff3c7b82 */ /* 0x000ef00000000a00 */
[----:B--2-4-:R-:W1:Y:S02]  /*53f0*/  LDC R70, c[0x0][0x374] ;  /* 0x0000dd00ff467b82 */ /* 0x014e640000000800 */
.L_x_113:
[C---:B------:R-:W-:Y:S02]  /*5400*/  LEA R0, R82.reuse, UR36, 0x3 ;  /* 0x0000002452007c11 */ /* 0x040fe4000f8e18ff */
[----:B------:R-:W-:Y:S02]  /*5410*/  SHF.L.U32 R3, R75, 0x1f, RZ ;  /* 0x0000001f4b037819 */ /* 0x000fe400000006ff */
[----:B-1----:R-:W-:Y:S02]  /*5420*/  LEA R16, R82, UR36, 0x4 ;  /* 0x0000002452107c11 */ /* 0x002fe4000f8e20ff */
[----:B------:R-:W2:Y:S02]  /*5430*/  SYNCS.PHASECHK.TRANS64.TRYWAIT P0, [R0+URZ+0x70], R3 ;  /* 0x00007003000075a7 */ /* 0x000ea400080011ff */
[----:B--2---:R-:W-:Y:S05]  /*5440*/  @!P0 BRA `(.L_x_83) ;  /* 0x0000002c00308947 */ /* 0x004fea0003800000 */
.L_x_153:
[----:B------:R-:W4:Y:S01]  /*5450*/  LDC.64 R12, c[0x0][0xb10] ;  /* 0x0002c400ff0c7b82 */ /* 0x000f220000000a00 */
[----:B------:R-:W3:Y:S01]  /*5460*/  LDS.128 R16, [R16+0x100] ;  /* 0x0001000010107984 */ /* 0x000ee20000000c00 */
[----:B-1----:R-:W-:Y:S01]  /*5470*/  ISETP.NE.AND P1, PT, R27, 0x1, PT ;  /* 0x000000011b00780c */ /* 0x002fe20003f25270 */
[----:B--2---:R-:W-:Y:S01]  /*5480*/  VIADD R0, R0, 0x80 ;  /* 0x0000008000007836 */ /* 0x004fe20000000000 */
[----:B------:R-:W-:Y:S04]  /*5490*/  ISETP.GE.AND P0, PT, R26, 0x1, PT ;  /* 0x000000011a00780c */ /* 0x000fe80003f06270 */
[----:B------:R-:W1:Y:S01]  /*54a0*/  LDC.64 R10, c[0x0][0xb18] ;  /* 0x0002c600ff0a7b82 */ /* 0x000e620000000a00 */
[----:B------:R-:W-:Y:S01]  /*54b0*/  PRMT R0, RZ, 0x654, R0 ;  /* 0x00000654ff007816 */ /* 0x000fe20000000000 */
[----:B------:R-:W-:Y:S01]  /*54c0*/  @!PT LDS RZ, [RZ] ;  /* 0x00000000fffff984 */ /* 0x000fe20000000800 */
[----:B------:R-:W-:Y:S01]  /*54d0*/  @!PT LDS RZ, [RZ] ;  /* 0x00000000fffff984 */ /* 0x000fe20000000800 */
[----:B------:R-:W-:Y:S01]  /*54e0*/  @!PT LDS RZ, [RZ] ;  /* 0x00000000fffff984 */ /* 0x000fe20000000800 */
[----:B------:R-:W-:Y:S01]  /*54f0*/  @!PT LDS RZ, [RZ] ;  /* 0x00000000fffff984 */ /* 0x000fe20000000800 */
[----:B------:R2:W-:Y:S06]  /*5500*/  MEMBAR.ALL.CTA ;  /* 0x0000000000007992 */ /* 0x0005ec0000008000 */
[----:B--2---:R-:W2:Y:S01]  /*5510*/  FENCE.VIEW.ASYNC.S ;  /* 0x00000000000073c6 */ /* 0x004ea20000000000 */
[----:B------:R-:W1:Y:S08]  /*5520*/  @!P1 LDC R14, c[0x0][0xb20] ;  /* 0x0002c800ff0e9b82 */ /* 0x000e700000000800 */
[----:B------:R-:W1:Y:S01]  /*5530*/  @!P1 LDC R9, c[0x0][0xb0c] ;  /* 0x0002c300ff099b82 */ /* 0x000e620000000800 */
[----:B--2---:R2:W-:Y:S01]  /*5540*/  SYNCS.ARRIVE.TRANS64.RED.A1T0 RZ, [R0+URZ], RZ ;  /* 0x000000ff00ff79a7 */ /* 0x0045e200081004ff */
[----:B---3--:R-:W-:Y:S04]  /*5550*/  LOP3.LUT P4, RZ, R18, 0x1, RZ, 0xc0, !PT ;  /* 0x0000000112ff7812 */ /* 0x008fe8000788c0ff */
[----:B------:R-:W-:Y:S09]  /*5560*/  P2R R80, PR, RZ, 0x10 ;  /* 0x00000010ff507803 */ /* 0x000ff20000000000 */
[----:B------:R-:W-:Y:S02]  /*5570*/  @P4 MOV R31, R16 ;  /* 0x00000010001f4202 */ /* 0x000fe40000000f00 */
[----:B------:R-:W-:Y:S01]  /*5580*/  @P4 LOP3.LUT R29, R17, 0xffff, RZ, 0xc0, !PT ;  /* 0x0000ffff111d4812 */ /* 0x000fe200078ec0ff */
[----:B--2-4-:R-:W-:Y:S06]  /*5590*/  @!P0 BRA `(.L_x_84) ;  /* 0x0000000000a48947 */ /* 0x014fec0003800000 */
[----:B------:R-:W-:Y:S01]  /*55a0*/  IMAD.HI.U32 R36, R70, R25, RZ ;  /* 0x0000001946247227 */ /* 0x000fe200078e00ff */
[----:B------:R-:W-:Y:S02]  /*55b0*/  ISETP.NE.AND P0, PT, R24, 0x1, PT ;  /* 0x000000011800780c */ /* 0x000fe40003f05270 */
[----:B------:R-:W-:Y:S01]  /*55c0*/  ISETP.NE.AND P2, PT, R26, 0x1, PT ;  /* 0x000000011a00780c */ /* 0x000fe20003f45270 */
[-C--:B------:R-:W-:Y:S01]  /*55d0*/  IMAD.HI.U32 R34, R71, R64.reuse, RZ ;  /* 0x0000004047227227 */ /* 0x080fe200078e00ff */
[----:B------:R-:W-:Y:S02]  /*55e0*/  SHF.R.U32.HI R37, RZ, R69, R36 ;  /* 0x00000045ff257219 */ /* 0x000fe40000011624 */
[----:B------:R-:W-:Y:S01]  /*55f0*/  ISETP.NE.AND P3, PT, R28, 0x1, PT ;  /* 0x000000011c00780c */ /* 0x000fe20003f65270 */
[----:B------:R-:W-:Y:S01]  /*5600*/  IMAD.HI.U32 R40, R29, R25, RZ ;  /* 0x000000191d287227 */ /* 0x000fe200078e00ff */
[----:B------:R-:W-:Y:S02]  /*5610*/  SHF.R.U32.HI R34, RZ, R65, R34 ;  /* 0x00000041ff227219 */ /* 0x000fe40000011622 */
[----:B------:R-:W-:Y:S01]  /*5620*/  SEL R3, R70, R37, !P0 ;  /* 0x0000002546037207 */ /* 0x000fe20004000000 */
[----:B------:R-:W-:Y:S01]  /*5630*/  IMAD.HI.U32 R38, R31, R64, RZ ;  /* 0x000000401f267227 */ /* 0x000fe200078e00ff */
[----:B------:R-:W-:Y:S03]  /*5640*/  SEL R7, R71, R34, !P3 ;  /* 0x0000002247077207 */ /* 0x000fe60005800000 */
[-C--:B------:R-:W-:Y:S01]  /*5650*/  IMAD.HI.U32 R34, R3, R22.reuse, RZ ;  /* 0x0000001603227227 */ /* 0x080fe200078e00ff */
[----:B------:R-:W-:Y:S03]  /*5660*/  SHF.R.U32.HI R38, RZ, R65, R38 ;  /* 0x00000041ff267219 */ /* 0x000fe60000011626 */
[----:B------:R-:W-:Y:S01]  /*5670*/  IMAD.HI.U32 R36, R7, R22, RZ ;  /* 0x0000001607247227 */ /* 0x000fe200078e00ff */
[----:B------:R-:W-:Y:S02]  /*5680*/  @P2 SHF.R.U32.HI R3, RZ, R23, R34 ;  /* 0x00000017ff032219 */ /* 0x000fe40000011622 */
[----:B------:R-:W-:Y:S02]  /*5690*/  SHF.R.U32.HI R34, RZ, R69, R40 ;  /* 0x00000045ff227219 */ /* 0x000fe40000011628 */
[----:B------:R-:W-:Y:S01]  /*56a0*/  @P2 SHF.R.U32.HI R7, RZ, R23, R36 ;  /* 0x00000017ff072219 */ /* 0x000fe20000011624 */
[C---:B------:R-:W-:Y:S01]  /*56b0*/  IMAD R2, R26.reuse, R3, RZ ;  /* 0x000000031a027224 */ /* 0x040fe200078e02ff */
[----:B------:R-:W-:Y:S02]  /*56c0*/  SEL R5, R29, R34, !P0 ;  /* 0x000000221d057207 */ /* 0x000fe40004000000 */
[----:B------:R-:W-:Y:S01]  /*56d0*/  SEL R3, R31, R38, !P3 ;  /* 0x000000261f037207 */ /* 0x000fe20005800000 */
[----:B------:R-:W-:Y:S01]  /*56e0*/  IMAD R4, R26, R7, RZ ;  /* 0x000000071a047224 */ /* 0x000fe200078e02ff */
[C---:B------:R-:W-:Y:S01]  /*56f0*/  ISETP.GE.AND P0, PT, R5.reuse, R2, PT ;  /* 0x000000020500720c */ /* 0x040fe20003f06270 */
[----:B------:R-:W-:Y:S03]  /*5700*/  IMAD.HI.U32 R6, R5, R22, RZ ;  /* 0x0000001605067227 */ /* 0x000fe600078e00ff */
[----:B------:R-:W-:Y:S01]  /*5710*/  ISETP.GE.OR P0, PT, R3, R4, P0 ;  /* 0x000000040300720c */ /* 0x000fe20000706670 */
[----:B------:R-:W-:Y:S01]  /*5720*/  IMAD.MOV R4, RZ, RZ, -R3 ;  /* 0x000000ffff047224 */ /* 0x000fe200078e0a03 */
[-C--:B------:R-:W-:Y:S03]  /*5730*/  SHF.R.U32.HI R6, RZ, R23.reuse, R6 ;  /* 0x00000017ff067219 */ /* 0x080fe60000011606 */
[----:B------:R-:W-:Y:S01]  /*5740*/  IMAD R31, R28, R4, R31 ;  /* 0x000000041c1f7224 */ /* 0x000fe200078e021f */
[----:B------:R-:W-:Y:S05]  /*5750*/  SEL R15, R5, R6, !P2 ;  /* 0x00000006050f7207 */ /* 0x000fea0005000000 */
[----:B------:R-:W-:Y:S02]  /*5760*/  IMAD.MOV R6, RZ, RZ, -R15 ;  /* 0x000000ffff067224 */ /* 0x000fe400078e0a0f */
[C---:B------:R-:W-:Y:S04]  /*5770*/  @!P0 IMAD.HI.U32 R2, R3.reuse, R22, RZ ;  /* 0x0000001603028227 */ /* 0x040fe800078e00ff */
[----:B------:R-:W-:Y:S01]  /*5780*/  IMAD R6, R26, R6, R5 ;  /* 0x000000061a067224 */ /* 0x000fe200078e0205 */
[----:B------:R-:W-:Y:S04]  /*5790*/  @!P0 SHF.R.U32.HI R2, RZ, R23, R2 ;  /* 0x00000017ff028219 */ /* 0x000fe80000011602 */
[----:B------:R-:W-:Y:S02]  /*57a0*/  @!P0 SEL R0, R3, R2, !P2 ;  /* 0x0000000203008207 */ /* 0x000fe40005000000 */
[----:B------:R-:W-:Y:S02]  /*57b0*/  IADD3 R2, PT, PT, -R5, RZ, RZ ;  /* 0x000000ff05027210 */ /* 0x000fe40007ffe1ff */
[----:B------:R-:W-:Y:S01]  /*57c0*/  @!P0 IADD3 R8, PT, PT, R15, -R0, RZ ;  /* 0x800000000f088210 */ /* 0x000fe20007ffe0ff */
[----:B------:R-:W-:Y:S02]  /*57d0*/  @!P0 IMAD R0, R7, R6, R0 ;  /* 0x0000000607008224 */ /* 0x000fe400078e0200 */
[----:B------:R-:W-:Y:S02]  /*57e0*/  IMAD R29, R24, R2, R29 ;  /* 0x00000002181d7224 */ /* 0x000fe400078e021d */
[----:B------:R-:W-:Y:S02]  /*57f0*/  @!P0 IMAD R5, R8, R26, R3 ;  /* 0x0000001a08058224 */ /* 0x000fe400078e0203 */
[----:B------:R-:W-:Y:S04]  /*5800*/  @!P0 IMAD.MOV.U32 R3, RZ, RZ, R0 ;  /* 0x000000ffff038224 */ /* 0x000fe800078e0000 */
[----:B------:R-:W-:Y:S02]  /*5810*/  IMAD R31, R3, R28, R31 ;  /* 0x0000001c031f7224 */ /* 0x000fe400078e021f */
[----:B------:R-:W-:Y:S07]  /*5820*/  IMAD R29, R5, R24, R29 ;  /* 0x00000018051d7224 */ /* 0x000fee00078e021d */
.L_x_84:
[----:B-1----:R-:W-:Y:S01]  /*5830*/  @!P1 ISETP.NE.AND P0, PT, R10, 0x1, PT ;  /* 0x000000010a00980c */ /* 0x002fe20003f05270 */
[----:B------:R-:W-:Y:S01]  /*5840*/  @!P1 IMAD.HI.U32 R0, R31, R12, RZ ;  /* 0x0000000c1f009227 */ /* 0x000fe200078e00ff */
[----:B------:R-:W-:Y:S01]  /*5850*/  @!P1 ISETP.NE.AND P2, PT, R9, 0x1, PT ;  /* 0x000000010900980c */ /* 0x000fe20003f45270 */
[----:B------:R-:W-:Y:S01]  /*5860*/  ULOP3.LUT UP0, URZ, UR52, 0x3f0, URZ, 0xc0, !UPT ;  /* 0x000003f034ff7892 */ /* 0x000fe2000f80c0ff */
[----:B------:R-:W-:Y:S01]  /*5870*/  R2UR UR5, R21 ;  /* 0x00000000150572ca */ /* 0x000fe200000e0000 */
[----:B------:R-:W-:Y:S01]  /*5880*/  @!P1 IMAD.HI.U32 R3, R29, R11, RZ ;  /* 0x0000000b1d039227 */ /* 0x000fe200078e00ff */
[----:B------:R-:W-:Y:S02]  /*5890*/  @!P1 SHF.R.U32.HI R0, RZ, R13, R0 ;  /* 0x0000000dff009219 */ /* 0x000fe40000011600 */
[----:B------:R-:W-:Y:S01]  /*58a0*/  R2UR UR4, R20 ;  /* 0x00000000140472ca */ /* 0x000fe200000e0000 */
[----:B------:R-:W-:Y:S01]  /*58b0*/  VIADD R82, R82, 0x1 ;  /* 0x0000000152527836 */ /* 0x000fe20000000000 */
[----:B------:R-:W-:Y:S02]  /*58c0*/  @!P1 SHF.R.U32.HI R2, RZ, R14, R3 ;  /* 0x0000000eff029219 */ /* 0x000fe40000011603 */
[----:B------:R-:W-:Y:S02]  /*58d0*/  @!P1 SEL R3, R31, R0, !P2 ;  /* 0x000000001f039207 */ /* 0x000fe40005000000 */
[----:B------:R-:W-:Y:S02]  /*58e0*/  @!P1 SEL R2, R29, R2, !P0 ;  /* 0x000000021d029207 */ /* 0x000fe40004000000 */
[----:B------:R-:W-:Y:S01]  /*58f0*/  @P4 SHF.R.U32.HI R74, RZ, 0x10, R17 ;  /* 0x00000010ff4a4819 */ /* 0x000fe20000011611 */
[----:B------:R-:W-:Y:S02]  /*5900*/  USHF.L.U32 UR46, UR5, 0x6, URZ ;  /* 0x00000006052e7899 */ /* 0x000fe400080006ff */
[----:B------:R-:W-:Y:S02]  /*5910*/  @!P1 IMAD.IADD R0, R2, 0x1, -R3 ;  /* 0x0000000102009824 */ /* 0x000fe400078e0a03 */
[----:B------:R-:W-:Y:S01]  /*5920*/  @!P1 IMAD.IADD R2, R3, 0x1, -R2 ;  /* 0x0000000103029824 */ /* 0x000fe200078e0a02 */
[----:B------:R-:W-:Y:S01]  /*5930*/  USHF.L.U32 UR45, UR4, 0x6, URZ ;  /* 0x00000006042d7899 */ /* 0x000fe200080006ff */
[----:B------:R-:W-:Y:S02]  /*5940*/  @!P1 IMAD R31, R0, R9, R31 ;  /* 0x00000009001f9224 */ /* 0x000fe400078e021f */
[----:B------:R-:W-:Y:S01]  /*5950*/  @!P1 IMAD R29, R2, R10, R29 ;  /* 0x0000000a021d9224 */ /* 0x000fe200078e021d */
[----:B------:R-:W-:Y:S08]  /*5960*/  BRA.U !UP0, `(.L_x_85) ;  /* 0x00000001087c7547 */ /* 0x000ff0000b800000 */
[----:B------:R-:W1:Y:S01]  /*5970*/  LDCU.64 UR8, c[0x4][0x80] ;  /* 0x01001000ff0877ac */ /* 0x000e620008000a00 */
[----:B------:R-:W-:Y:S01]  /*5980*/  MOV R2, 0x0 ;  /* 0x0000000000027802 */ /* 0x000fe20000000f00 */
[----:B------:R-:W-:Y:S02]  /*5990*/  HFMA2 R12, -RZ, RZ, 0, 5.9604644775390625e-08 ;  /* 0x00000001ff0c7431 */ /* 0x000fe400000001ff */
[----:B------:R-:W-:Y:S01]  /*59a0*/  IMAD.MOV.U32 R8, RZ, RZ, 0x70 ;  /* 0x00000070ff087424 */ /* 0x000fe200078e00ff */
[----:B------:R2:W3:Y:S01]  /*59b0*/  LDC.64 R14, c[0x4][R2] ;  /* 0x01000000020e7b82 */ /* 0x0004e20000000a00 */
[----:B------:R-:W4:Y:S01]  /*59c0*/  LDCU.64 UR6, c[0x4][0x88] ;  /* 0x01001100ff0677ac */ /* 0x000f220008000a00 */
[----:B------:R-:W-:Y:S01]  /*59d0*/  IMAD.MOV.U32 R13, RZ, RZ, RZ ;  /* 0x000000ffff0d7224 */ /* 0x000fe200078e00ff */
[----:B------:R-:W2:Y:S01]  /*59e0*/  LDCU.64 UR4, c[0x4][0x8] ;  /* 0x01000100ff0477ac */ /* 0x000ea20008000a00 */
[----:B-1----:R-:W-:Y:S01]  /*59f0*/  MOV R5, UR9 ;  /* 0x0000000900057c02 */ /* 0x002fe20008000f00 */
[----:B------:R-:W-:Y:S01]  /*5a00*/  IMAD.U32 R4, RZ, RZ, UR8 ;  /* 0x00000008ff047e24 */ /* 0x000fe2000f8e00ff */
[----:B----4-:R-:W-:Y:S01]  /*5a10*/  MOV R7, UR7 ;  /* 0x0000000700077c02 */ /* 0x010fe20008000f00 */
[----:B------:R-:W-:Y:S01]  /*5a20*/  IMAD.U32 R6, RZ, RZ, UR6 ;  /* 0x00000006ff067e24 */ /* 0x000fe2000f8e00ff */
[----:B--2---:R-:W-:Y:S01]  /*5a30*/  MOV R11, UR5 ;  /* 0x00000005000b7c02 */ /* 0x004fe20008000f00 */
[----:B------:R-:W-:Y:S02]  /*5a40*/  IMAD.U32 R10, RZ, RZ, UR4 ;  /* 0x00000004ff0a7e24 */ /* 0x000fe4000f8e00ff */
[----:B------:R-:W-:Y:S07]  /*5a50*/  LEPC R20, `(.L_x_86) ;  /* 0x000000001014794e */ /* 0x000fee0000000000 */
[----:B---3-5:R-:W-:Y:S05]  /*5a60*/  CALL.ABS.NOINC R14 ;  /* 0x000000000e007343 */ /* 0x028fea0003c00000 */
.L_x_86:
[----:B------:R-:W1:Y:S01]  /*5a70*/  LDCU.64 UR8, c[0x4][0x80] ;  /* 0x01001000ff0877ac */ /* 0x000e620008000a00 */
[----:B------:R-:W2:Y:S01]  /*5a80*/  LDC.64 R2, c[0x4][R2] ;  /* 0x0100000002027b82 */ /* 0x000ea20000000a00 */
[----:B------:R-:W-:Y:S02]  /*5a90*/  HFMA2 R12, -RZ, RZ, 0, 5.9604644775390625e-08 ;  /* 0x00000001ff0c7431 */ /* 0x000fe400000001ff */
[----:B------:R-:W-:Y:S02]  /*5aa0*/  IMAD.MOV.U32 R8, RZ, RZ, 0x70 ;  /* 0x00000070ff087424 */ /* 0x000fe400078e00ff */
[----:B------:R-:W-:Y:S01]  /*5ab0*/  IMAD.MOV.U32 R13, RZ, RZ, RZ ;  /* 0x000000ffff0d7224 */ /* 0x000fe200078e00ff */
[----:B------:R-:W3:Y:S01]  /*5ac0*/  LDCU.64 UR6, c[0x4][0x88] ;  /* 0x01001100ff0677ac */ /* 0x000ee20008000a00 */
[----:B------:R-:W4:Y:S01]  /*5ad0*/  LDCU.64 UR4, c[0x4][0x8] ;  /* 0x01000100ff0477ac */ /* 0x000f220008000a00 */
[----:B-1----:R-:W-:Y:S02]  /*5ae0*/  MOV R4, UR8 ;  /* 0x0000000800047c02 */ /* 0x002fe40008000f00 */
[----:B------:R-:W-:Y:S02]  /*5af0*/  MOV R5, UR9 ;  /* 0x0000000900057c02 */ /* 0x000fe40008000f00 */
[----:B---3--:R-:W-:Y:S01]  /*5b00*/  MOV R7, UR7 ;  /* 0x0000000700077c02 */ /* 0x008fe20008000f00 */
[----:B------:R-:W-:Y:S01]  /*5b10*/  IMAD.U32 R6, RZ, RZ, UR6 ;  /* 0x00000006ff067e24 */ /* 0x000fe2000f8e00ff */
[----:B----4-:R-:W-:Y:S01]  /*5b20*/  MOV R11, UR5 ;  /* 0x00000005000b7c02 */ /* 0x010fe20008000f00 */
[----:B------:R-:W-:Y:S02]  /*5b30*/  IMAD.U32 R10, RZ, RZ, UR4 ;  /* 0x00000004ff0a7e24 */ /* 0x000fe4000f8e00ff */
[----:B------:R-:W-:Y:S07]  /*5b40*/  LEPC R20, `(.L_x_85) ;  /* 0x000000001014794e */ /* 0x000fee0000000000 */
[----:B--2---:R-:W-:Y:S05]  /*5b50*/  CALL.ABS.NOINC R2 ;  /* 0x0000000002007343 */ /* 0x004fea0003c00000 */
.L_x_85:
[----:B------:R-:W-:Y:S01]  /*5b60*/  ISETP.NE.U32.AND P4, PT, R62, RZ, PT ;  /* 0x000000ff3e00720c */ /* 0x000fe20003f85070 */
[----:B------:R-:W-:Y:S01]  /*5b70*/  UISETP.NE.AND UP2, UPT, UR43, URZ, UPT ;  /* 0x000000ff2b00728c */ /* 0x000fe2000bf45270 */
[----:B------:R-:W-:Y:S01]  /*5b80*/  ISETP.NE.U32.AND P2, PT, RZ, UR48, PT ;  /* 0x00000030ff007c0c */ /* 0x000fe2000bf45070 */
[----:B------:R-:W-:Y:S01]  /*5b90*/  UISETP.NE.U32.AND UP1, UPT, UR50, URZ, UPT ;  /* 0x000000ff3200728c */ /* 0x000fe2000bf25070 */
[----:B------:R-:W-:Y:S01]  /*5ba0*/  ISETP.NE.AND.EX P4, PT, R63, RZ, PT, P4 ;  /* 0x000000ff3f00720c */ /* 0x000fe20003f85340 */
[----:B------:R-:W-:Y:S01]  /*5bb0*/  UPLOP3.LUT UP0, UPT, UPT, UPT, UPT, 0x40, 0x4 ;  /* 0x000000000004789c */ /* 0x000fe20003f0e870 */
[----:B------:R-:W-:Y:S01]  /*5bc0*/  ISETP.NE.AND.EX P2, PT, RZ, UR49, PT, P2 ;  /* 0x00000031ff007c0c */ /* 0x000fe2000bf45320 */
[----:B------:R-:W-:Y:S01]  /*5bd0*/  UISETP.NE.AND.EX UP1, UPT, UR51, URZ, UPT, UP1 ;  /* 0x000000ff3300728c */ /* 0x000fe2000bf25310 */
[----:B------:R-:W-:Y:S04]  /*5be0*/  PLOP3.LUT P1, PT, PT, PT, UP2, 0x80, 0x8 ;  /* 0x000000000008781c */ /* 0x000fe80003f2f028 */
[----:B------:R-:W-:Y:S06]  /*5bf0*/  @UP2 UPLOP3.LUT UP0, UPT, UPT, UPT, UP1, 0x80, 0x8 ;  /* 0x000000000008289c */ /* 0x000fec0003f0f010 */
[----:B------:R-:W-:Y:S01]  /*5c00*/  PLOP3.LUT P0, PT, PT, PT, UP0, 0x80, 0x8 ;  /* 0x000000000008781c */ /* 0x000fe20003f0f008 */
[----:B------:R-:W-:Y:S01]  /*5c10*/  @!UPT UIADD3 URZ, UPT, UPT, URZ, URZ, URZ ;  /* 0x000000fffffff290 */ /* 0x000fe2000fffe0ff */
[----:B------:R-:W-:Y:S11]  /*5c20*/  BRA.U !UP1, `(.L_x_87) ;  /* 0x0000000109387547 */ /* 0x000ff6000b800000 */
[----:B------:R-:W-:Y:S01]  /*5c30*/  UISETP.NE.U32.AND UP0, UPT, UR48, URZ, UPT ;  /* 0x000000ff3000728c */ /* 0x000fe2000bf05070 */
[----:B------:R-:W-:Y:S02]  /*5c40*/  HFMA2 R0, -RZ, RZ, 0, 5.9604644775390625e-08 ;  /* 0x00000001ff007431 */ /* 0x000fe400000001ff */
[----:B------:R-:W-:Y:S01]  /*5c50*/  IMAD.MOV.U32 R67, RZ, RZ, 0x1 ;  /* 0x00000001ff437424 */ /* 0x000fe200078e00ff */
[----:B------:R-:W-:Y:S06]  /*5c60*/  UISETP.NE.AND.EX UP0, UPT, UR49, URZ, UPT, UP0 ;  /* 0x000000ff3100728c */ /* 0x000fec000bf05300 */
[----:B------:R-:W-:Y:S05]  /*5c70*/  PLOP3.LUT P3, PT, PT, PT, UP0, 0x80, 0x8 ;  /* 0x000000000008781c */ /* 0x000fea0003f6f008 */
[----:B------:R-:W1:Y:S01]  /*5c80*/  @UP0 LDCU.64 UR4, c[0x0][0x888] ;  /* 0x00011100ff0407ac */ /* 0x000e620008000a00 */
[----:B------:R-:W-:Y:S07]  /*5c90*/  @UP0 UIMAD UR6, UR60, UR50, URZ ;  /* 0x000000323c0602a4 */ /* 0x000fee000f8e02ff */
[----:B------:R-:W-:Y:S01]  /*5ca0*/  @!P3 PRMT R67, R0, 0x7610, R67 ;  /* 0x000076100043b816 */ /* 0x000fe20000000043 */
[----:B-1----:R-:W-:Y:S06]  /*5cb0*/  @UP0 UIMAD.WIDE UR4, UR6, 0x4, UR4 ;  /* 0x00000004060408a5 */ /* 0x002fec000f8e0204 */
[----:B------:R-:W-:Y:S01]  /*5cc0*/  IMAD.U32 R2, RZ, RZ, UR4 ;  /* 0x00000004ff027e24 */ /* 0x000fe2000f8e00ff */
[----:B------:R-:W-:Y:S04]  /*5cd0*/  MOV R3, UR5 ;  /* 0x0000000500037c02 */ /* 0x000fe80008000f00 */
[----:B------:R-:W1:Y:S01]  /*5ce0*/  @!UP0 LDCU UR4, c[0x0][0x880] ;  /* 0x00011000ff0487ac */ /* 0x000e620008000800 */
[----:B-----5:R2:W5:Y:S02]  /*5cf0*/  @P3 LDG.E R35, desc[UR56][R2.64] ;  /* 0x0000003802233981 */ /* 0x020564000c1e1900 */
[----:B-12---:R-:W-:Y:S02]  /*5d00*/  @!P3 IMAD.U32 R35, RZ, RZ, UR4 ;  /* 0x00000004ff23be24 */ /* 0x006fe4000f8e00ff */
.L_x_87:
[----:B------:R-:W-:Y:S05]  /*5d10*/  @!P4 BRA `(.L_x_88) ;  /* 0x000000000020c947 */ /* 0x000fea0003800000 */
[----:B------:R-:W-:Y:S04]  /*5d20*/  ISETP.NE.U32.AND P3, PT, R60, RZ, PT ;  /* 0x000000ff3c00720c */ /* 0x000fe80003f65070 */
[----:B------:R-:W-:Y:S11]  /*5d30*/  ISETP.NE.AND.EX P3, PT, R61, RZ, PT, P3 ;  /* 0x000000ff3d00720c */ /* 0x000ff60003f65330 */
[----:B------:R-:W-:Y:S02]  /*5d40*/  @!UPT UIADD3 URZ, UPT, UPT, URZ, URZ, URZ ;  /* 0x000000fffffff290 */ /* 0x000fe4000fffe0ff */
[----:B------:R-:W1:Y:S01]  /*5d50*/  @P3 LDC.64 R2, c[0x0][0x8a8] ;  /* 0x00022a00ff023b82 */ /* 0x000e620000000a00 */
[----:B------:R-:W-:Y:S04]  /*5d60*/  @P3 IMAD R0, R62, UR60, RZ ;  /* 0x0000003c3e003c24 */ /* 0x000fe8000f8e02ff */
[----:B-1----:R-:W-:Y:S05]  /*5d70*/  @P3 IMAD.WIDE R2, R0, 0x4, R2 ;  /* 0x0000000400023825 */ /* 0x002fea00078e0202 */
[----:B-----5:R1:W5:Y:S02]  /*5d80*/  @P3 LDG.E R33, desc[UR56][R2.64] ;  /* 0x0000003802213981 */ /* 0x020364000c1e1900 */
[----:B-1----:R-:W2:Y:S02]  /*5d90*/  @!P3 LDC R33, c[0x0][0x8a0] ;  /* 0x00022800ff21bb82 */ /* 0x002ea40000000800 */
.L_x_88:
[----:B-----5:R-:W-:Y:S01]  /*5da0*/  FSETP.NEU.AND P3, PT, R35, RZ, PT ;  /* 0x000000ff2300720b */ /* 0x020fe20003f6d000 */
[----:B------:R-:W-:Y:S01]  /*5db0*/  ULOP3.LUT UR4, UR42, 0x1, URZ, 0x3c, !UPT ;  /* 0x000000012a047892 */ /* 0x000fe2000f8e3cff */
[----:B------:R-:W-:Y:S01]  /*5dc0*/  SEL R9, RZ, 0xffffffff, P2 ;  /* 0xffffffffff097807 */ /* 0x000fe20001000000 */
[----:B------:R-:W-:Y:S01]  /*5dd0*/  BSSY B1, `(.L_x_89) ;  /* 0x000004d000017945 */ /* 0x000fe20003800000 */
[----:B------:R-:W-:Y:S01]  /*5de0*/  @P1 LOP3.LUT P2, RZ, R67, 0xff, RZ, 0xc0, !PT ;  /* 0x000000ff43ff1812 */ /* 0x000fe2000784c0ff */
[----:B------:R-:W-:Y:S01]  /*5df0*/  IMAD.MOV.U32 R87, RZ, RZ, 0x1 ;  /* 0x00000001ff577424 */ /* 0x000fe200078e00ff */
[----:B------:R-:W-:Y:S01]  /*5e00*/  @P1 SEL R2, RZ, 0xffffffff, P3 ;  /* 0xffffffffff021807 */ /* 0x000fe20001800000 */
[----:B------:R-:W-:Y:S01]  /*5e10*/  IMAD.U32 R42, RZ, RZ, UR4 ;  /* 0x00000004ff2a7e24 */ /* 0x000fe2000f8e00ff */
[----:B------:R-:W-:Y:S01]  /*5e20*/  LEA R84, R30, UR36, 0x3 ;  /* 0x000000241e547c11 */ /* 0x000fe2000f8e18ff */
[----:B------:R-:W-:Y:S01]  /*5e30*/  IMAD.U32 R43, RZ, RZ, UR37 ;  /* 0x00000025ff2b7e24 */ /* 0x000fe2000f8e00ff */
[----:B------:R-:W-:Y:S02]  /*5e40*/  @P0 SEL R2, R9, R2, !P2 ;  /* 0x0000000209020207 */ /* 0x000fe40005000000 */
[----:B------:R-:W-:Y:S02]  /*5e50*/  CS2R R46, SRZ ;  /* 0x00000000002e7805 */ /* 0x000fe4000001ff00 */
[----:B------:R-:W-:Y:S02]  /*5e60*/  SHF.L.U32 R7, R76, 0x1f, RZ ;  /* 0x0000001f4c077819 */ /* 0x000fe400000006ff */
[----:B------:R-:W-:Y:S02]  /*5e70*/  CS2R R44, SRZ ;  /* 0x00000000002c7805 */ /* 0x000fe4000001ff00 */
[----:B------:R-:W-:Y:S02]  /*5e80*/  @P1 LOP3.LUT R2, R2, 0x1, RZ, 0xc0, !PT ;  /* 0x0000000102021812 */ /* 0x000fe400078ec0ff */
[----:B------:R-:W-:Y:S02]  /*5e90*/  CS2R R50, SRZ ;  /* 0x0000000000327805 */ /* 0x000fe4000001ff00 */
[----:B------:R-:W-:Y:S02]  /*5ea0*/  PLOP3.LUT P2, PT, PT, PT, UP1, 0x80, 0x8 ;  /* 0x000000000008781c */ /* 0x000fe40003f4f018 */
[----:B------:R-:W-:Y:S02]  /*5eb0*/  CS2R R48, SRZ ;  /* 0x0000000000307805 */ /* 0x000fe4000001ff00 */
[----:B------:R-:W-:Y:S01]  /*5ec0*/  ISETP.NE.U32.OR P5, PT, R2, 0x1, !P1 ;  /* 0x000000010200780c */ /* 0x000fe20004fa5470 */
[----:B------:R-:W-:Y:S01]  /*5ed0*/  IMAD.U32 R2, RZ, RZ, UR37 ;  /* 0x00000025ff027e24 */ /* 0x000fe2000f8e00ff */
[----:B------:R-:W-:Y:S02]  /*5ee0*/  LEA.HI R5, R30, R30, RZ, 0x1 ;  /* 0x0000001e1e057211 */ /* 0x000fe400078f08ff */
[----:B------:R-:W-:Y:S02]  /*5ef0*/  CS2R R54, SRZ ;  /* 0x0000000000367805 */ /* 0x000fe4000001ff00 */
[----:B------:R-:W-:Y:S02]  /*5f00*/  LOP3.LUT P4, R81, R67, 0xff, RZ, 0xc0, !PT ;  /* 0x000000ff43517812 */ /* 0x000fe4000788c0ff */
[----:B------:R-:W-:Y:S02]  /*5f10*/  CS2R R52, SRZ ;  /* 0x0000000000347805 */ /* 0x000fe4000001ff00 */
[----:B------:R-:W-:Y:S01]  /*5f20*/  LEA R0, R2, UR36, 0x3 ;  /* 0x0000002402007c11 */ /* 0x000fe2000f8e18ff */
[C---:B------:R-:W-:Y:S01]  /*5f30*/  IMAD.SHL.U32 R3, R5.reuse, 0x20, RZ ;  /* 0x0000002005037824 */ /* 0x040fe200078e00ff */
[----:B------:R-:W-:Y:S02]  /*5f40*/  SEL R2, RZ, 0xffffffff, P3 ;  /* 0xffffffffff027807 */ /* 0x000fe40001800000 */
[----:B------:R-:W-:Y:S02]  /*5f50*/  CS2R R58, SRZ ;  /* 0x00000000003a7805 */ /* 0x000fe4000001ff00 */
[----:B------:R-:W-:Y:S02]  /*5f60*/  LOP3.LUT R5, R5, 0xffe, RZ, 0xc0, !PT ;  /* 0x00000ffe05057812 */ /* 0x000fe400078ec0ff */
[----:B------:R-:W-:Y:S02]  /*5f70*/  CS2R R56, SRZ ;  /* 0x0000000000387805 */ /* 0x000fe4000001ff00 */
[----:B------:R-:W-:Y:S02]  /*5f80*/  @P2 SEL R2, R9, R2, !P4 ;  /* 0x0000000209022207 */ /* 0x000fe40006000000 */
[----:B------:R-:W-:Y:S01]  /*5f90*/  @P5 SHF.L.U32 R11, R42, 0x1f, RZ ;  /* 0x0000001f2a0b5819 */ /* 0x000fe200000006ff */
[----:B------:R-:W-:Y:S01]  /*5fa0*/  IMAD.IADD R34, R30, 0x1, -R5 ;  /* 0x000000011e227824 */ /* 0x000fe200078e0a05 */
[----:B------:R-:W-:Y:S02]  /*5fb0*/  LOP3.LUT R3, R3, 0xffffffc0, RZ, 0xc0, !PT ;  /* 0xffffffc003037812 */ /* 0x000fe400078ec0ff */
[----:B------:R-:W1:Y:S01]  /*5fc0*/  @P5 SYNCS.PHASECHK.TRANS64.TRYWAIT P1, [R0+URZ+0x30], R11 ;  /* 0x0000300b000055a7 */ /* 0x000e6200080211ff */
[----:B------:R-:W-:Y:S02]  /*5fd0*/  LOP3.LUT R2, R2, 0x1, RZ, 0xc0, !PT ;  /* 0x0000000102027812 */ /* 0x000fe400078ec0ff */
[----:B------:R-:W-:Y:S01]  /*5fe0*/  IMAD.IADD R3, R32, 0x1, R3 ;  /* 0x0000000120037824 */ /* 0x000fe200078e0203 */
[----:B------:R-:W-:Y:S02]  /*5ff0*/  P2R R83, PR, RZ, 0x20 ;  /* 0x00000020ff537803 */ /* 0x000fe40000000000 */
[----:B------:R-:W-:Y:S01]  /*6000*/  ISETP.NE.U32.AND P2, PT, R2, 0x1, PT ;  /* 0x000000010200780c */ /* 0x000fe20003f45070 */
[----:B------:R-:W-:Y:S03]  /*6010*/  IMAD R34, R34, 0x100000, R3 ;  /* 0x0010000022227824 */ /* 0x000fe600078e0203 */
[----:B------:R-:W-:Y:S01]  /*6020*/  P2R R88, PR, RZ, 0x4 ;  /* 0x00000004ff587803 */ /* 0x000fe20000000000 */
[----:B------:R3:W4:Y:S01]  /*6030*/  SYNCS.PHASECHK.TRANS64.TRYWAIT P0, [R84+URZ+0x90], R7 ;  /* 0x00009007540075a7 */ /* 0x00072200080011ff */
[----:B-1----:R-:W-:Y:S01]  /*6040*/  @P5 SEL R87, RZ, 0x1, !P1 ;  /* 0x00000001ff575807 */ /* 0x002fe20004800000 */
[----:B---3--:R-:W-:Y:S06]  /*6050*/  @!P5 BRA `(.L_x_90) ;  /* 0x000000000090d947 */ /* 0x008fec0003800000 */
[----:B------:R-:W-:Y:S01]  /*6060*/  HFMA2 R55, -RZ, RZ, 0, 0 ;  /* 0x00000000ff377431 */ /* 0x000fe200000001ff */
[----:B------:R-:W-:Y:S01]  /*6070*/  ISETP.NE.AND P1, PT, R87, RZ, PT ;  /* 0x000000ff5700720c */ /* 0x000fe20003f25270 */
[----:B------:R-:W-:Y:S01]  /*6080*/  IMAD.U32 R3, RZ, RZ, UR37 ;  /* 0x00000025ff037e24 */ /* 0x000fe2000f8e00ff */
[----:B------:R-:W-:Y:S11]  /*6090*/  BSSY B0, `(.L_x_91) ;  /* 0x0000005000007945 */ /* 0x000ff60003800000 */
[----:B------:R-:W-:Y:S05]  /*60a0*/  @P1 BRA `(.L_x_92) ;  /* 0x00000000000c1947 */ /* 0x000fea0003800000 */
[----:B------:R-:W-:Y:S04]  /*60b0*/  SHF.L.U32 R5, R42, 0x1f, RZ ;  /* 0x0000001f2a057819 */ /* 0x000fe800000006ff */
[----:B------:R-:W1:Y:S02]  /*60c0*/  SYNCS.PHASECHK.TRANS64.TRYWAIT P1, [R0+URZ+0x30], R5 ;  /* 0x00003005000075a7 */ /* 0x000e6400080211ff */
[----:B-1----:R-:W-:Y:S05]  /*60d0*/  @!P1 BRA `(.L_x_93) ;  /* 0x0000002000209947 */ /* 0x002fea0003800000 */
.L_x_92:
[----:B------:R-:W-:Y:S05]  /*60e0*/  BSYNC B0 ;  /* 0x0000000000007941 */ /* 0x000fea0003800000 */
.L_x_91:
[----:B------:R-:W-:Y:S01]  /*60f0*/  ISETP.NE.AND P1, PT, R88, RZ, PT ;  /* 0x000000ff5800720c */ /* 0x000fe20003f25270 */
[----:B------:R-:W-:Y:S01]  /*6100*/  IMAD.MOV.U32 R54, RZ, RZ, RZ ;  /* 0x000000ffff367224 */ /* 0x000fe200078e00ff */
[----:B------:R-:W-:Y:S02]  /*6110*/  CS2R R52, SRZ ;  /* 0x0000000000347805 */ /* 0x000fe4000001ff00 */
[----:B------:R-:W-:Y:S02]  /*6120*/  CS2R R58, SRZ ;  /* 0x00000000003a7805 */ /* 0x000fe4000001ff00 */
[----:B------:R-:W-:Y:S02]  /*6130*/  CS2R R56, SRZ ;  /* 0x0000000000387805 */ /* 0x000fe4000001ff00 */
[----:B------:R-:W-:Y:S02]  /*6140*/  CS2R R50, SRZ ;  /* 0x0000000000327805 */ /* 0x000fe4000001ff00 */
[----:B------:R-:W-:Y:S02]  /*6150*/  CS2R R48, SRZ ;  /* 0x0000000000307805 */ /* 0x000fe4000001ff00 */
[----:B------:R-:W-:Y:S02]  /*6160*/  CS2R R46, SRZ ;  /* 0x00000000002e7805 */ /* 0x000fe4000001ff00 */
[----:B------:R-:W-:Y:S01]  /*6170*/  CS2R R44, SRZ ;  /* 0x00000000002c7805 */ /* 0x000fe2000001ff00 */
[----:B------:R-:W-:Y:S01]  /*6180*/  @P1 IMAD R4, R3, 0x800, R72 ;  /* 0x0000080003041824 */ /* 0x000fe200078e0248 */
[----:B------:R-:W-:Y:S05]  /*6190*/  @P1 WARPSYNC.ALL ;  /* 0x0000000000001948 */ /* 0x000fea0003800000 */
[----:B------:R-:W-:Y:S01]  /*61a0*/  @P1 LEA R4, R4, UR36, 0x2 ;  /* 0x0000002404041c11 */ /* 0x000fe2000f8e10ff */
[----:B------:R-:W-:Y:S04]  /*61b0*/  UIADD3 UR4, UPT, UPT, UR37, 0x1, URZ ;  /* 0x0000000125047890 */ /* 0x000fe8000fffe0ff */
[----:B------:R3:W2:Y:S01]  /*61c0*/  @P1 LDSM.16.M88.4 R56, [R4+0x400] ;  /* 0x000400000438183b */ /* 0x0006a20000000200 */
[----:B-1----:R-:W-:Y:S01]  /*61d0*/  @P1 VIADD R0, R4, 0x400 ;  /* 0x0000040004001836 */ /* 0x002fe20000000000 */
[----:B------:R-:W-:Y:S01]  /*61e0*/  UISETP.NE.AND UP0, UPT, UR4, 0x3, UPT ;  /* 0x000000030400788c */ /* 0x000fe2000bf05270 */
[C---:B------:R-:W-:Y:S02]  /*61f0*/  @P1 IMAD R2, R78.reuse, 0x4, R4 ;  /* 0x000000044e021824 */ /* 0x040fe400078e0204 */
[C---:B------:R-:W-:Y:S01]  /*6200*/  @P1 IMAD R5, R77.reuse, 0x4, R0 ;  /* 0x000000044d051824 */ /* 0x040fe200078e0200 */
[----:B------:R-:W-:Y:S01]  /*6210*/  USEL UR5, URZ, 0x1, UP0 ;  /* 0x00000001ff057887 */ /* 0x000fe20008000000 */
[----:B------:R-:W-:Y:S01]  /*6220*/  @P1 IMAD R0, R77, 0x4, R4 ;  /* 0x000000044d001824 */ /* 0x000fe200078e0204 */
[----:B------:R3:W1:Y:S01]  /*6230*/  @P1 LDSM.16.M88.4 R52, [R2+0x400] ;  /* 0x000400000234183b */ /* 0x0006620000000200 */
[----:B------:R-:W-:Y:S01]  /*6240*/  @P1 IMAD R3, R78, 0x4, R5 ;  /* 0x000000044e031824 */ /* 0x000fe200078e0205 */
[----:B------:R-:W-:Y:S02]  /*6250*/  USEL UR4, UR4, URZ, UP0 ;  /* 0x000000ff04047287 */ /* 0x000fe40008000000 */
[----:B------:R3:W1:Y:S01]  /*6260*/  @P1 LDSM.16.M88.4 R48, [R0+0x400] ;  /* 0x000400000030183b */ /* 0x0006620000000200 */
[----:B------:R-:W-:Y:S03]  /*6270*/  LOP3.LUT R42, R42, UR5, RZ, 0x3c, !PT ;  /* 0x000000052a2a7c12 */ /* 0x000fe6000f8e3cff */
[----:B------:R3:W1:Y:S01]  /*6280*/  @P1 LDSM.16.M88.4 R44, [R3] ;  /* 0x00000000032c183b */ /* 0x0006620000000200 */
[----:B------:R-:W-:Y:S03]  /*6290*/  IMAD.U32 R43, RZ, RZ, UR4 ;  /* 0x00000004ff2b7e24 */ /* 0x000fe6000f8e00ff */
.L_x_90:
[----:B------:R-:W-:Y:S05]  /*62a0*/  BSYNC B1 ;  /* 0x0000000000017941 */ /* 0x000fea0003800000 */
.L_x_89:
[----:B---3--:R-:W-:Y:S04]  /*62b0*/  SHF.R.U32.HI R0, RZ, 0x15, R34 ;  /* 0x00000015ff007819 */ /* 0x008fe80000011622 */
[----:B------:R-:W-:Y:S01]  /*62c0*/  LOP3.LUT P1, RZ, R0, 0x3, R73, 0x48, !PT ;  /* 0x0000000300ff7812 */ /* 0x000fe20007824849 */
[----:B------:R-:W-:Y:S01]  /*62d0*/  @!UPT UIADD3 URZ, UPT, UPT, URZ, URZ, URZ ;  /* 0x000000fffffff290 */ /* 0x000fe2000fffe0ff */
[----:B----4-:R-:W-:Y:S11]  /*62e0*/  @P0 BRA `(.L_x_94) ;  /* 0x0000000000080947 */ /* 0x010ff60003800000 */
[----:B------:R-:W3:Y:S02]  /*62f0*/  SYNCS.PHASECHK.TRANS64.TRYWAIT P0, [R84+URZ+0x90], R7 ;  /* 0x00009007540075a7 */ /* 0x000ee400080011ff */
[----:B---3--:R-:W-:Y:S05]  /*6300*/  @!P0 BRA `(.L_x_95) ;  /* 0x0000001c00a88947 */ /* 0x008fea0003800000 */
.L_x_94:
[----:B------:R-:W-:Y:S05]  /*6310*/  @!P1 BRA `(.L_x_96) ;  /* 0x0000000000409947 */ /* 0x000fea0003800000 */
[----:B------:R-:W4:Y:S01]  /*6320*/  LDCU.64 UR8, c[0x4][0x70] ;  /* 0x01000e00ff0877ac */ /* 0x000f220008000a00 */
[----:B------:R-:W-:Y:S01]  /*6330*/  MOV R3, 0x0 ;  /* 0x0000000000037802 */ /* 0x000fe20000000f00 */
[----:B------:R-:W-:Y:S02]  /*6340*/  HFMA2 R12, -RZ, RZ, 0, 5.9604644775390625e-08 ;  /* 0x00000001ff0c7431 */ /* 0x000fe400000001ff */
[----:B------:R-:W-:Y:S02]  /*6350*/  IMAD.MOV.U32 R8, RZ, RZ, 0x192 ;  /* 0x00000192ff087424 */ /* 0x000fe400078e00ff */
[----:B------:R-:W-:Y:S01]  /*6360*/  IMAD.MOV.U32 R13, RZ, RZ, RZ ;  /* 0x000000ffff0d7224 */ /* 0x000fe200078e00ff */
[----:B------:R-:W3:Y:S01]  /*6370*/  LDCU.64 UR6, c[0x4][0x78] ;  /* 0x01000f00ff0677ac */ /* 0x000ee20008000a00 */
[----:B------:R-:W1:Y:S01]  /*6380*/  LDC.64 R2, c[0x4][R3] ;  /* 0x0100000003027b82 */ /* 0x000e620000000a00 */
[----:B------:R-:W5:Y:S01]  /*6390*/  LDCU.64 UR4, c[0x4][0x10] ;  /* 0x01000200ff0477ac */ /* 0x000f620008000a00 */
[----:B----4-:R-:W-:Y:S01]  /*63a0*/  MOV R5, UR9 ;  /* 0x0000000900057c02 */ /* 0x010fe20008000f00 */
[----:B------:R-:W-:Y:S01]  /*63b0*/  IMAD.U32 R4, RZ, RZ, UR8 ;  /* 0x00000008ff047e24 */ /* 0x000fe2000f8e00ff */
[----:B---3--:R-:W-:Y:S01]  /*63c0*/  MOV R7, UR7 ;  /* 0x0000000700077c02 */ /* 0x008fe20008000f00 */
[----:B------:R-:W-:Y:S01]  /*63d0*/  IMAD.U32 R6, RZ, RZ, UR6 ;  /* 0x00000006ff067e24 */ /* 0x000fe2000f8e00ff */
[----:B-----5:R-:W-:Y:S01]  /*63e0*/  MOV R11, UR5 ;  /* 0x00000005000b7c02 */ /* 0x020fe20008000f00 */
[----:B------:R-:W-:Y:S02]  /*63f0*/  IMAD.U32 R10, RZ, RZ, UR4 ;  /* 0x00000004ff0a7e24 */ /* 0x000fe4000f8e00ff */
[----:B------:R-:W-:Y:S07]  /*6400*/  LEPC R20, `(.L_x_96) ;  /* 0x000000001014794e */ /* 0x000fee0000000000 */
[----:B-12---:R-:W-:Y:S05]  /*6410*/  CALL.ABS.NOINC R2 ;  /* 0x0000000002007343 */ /* 0x006fea0003c00000 */
.L_x_96:
[----:B--2---:R-:W-:Y:S01]  /*6420*/  LOP3.LUT R20, R56, 0xffffe000, RZ, 0xc0, !PT ;  /* 0xffffe00038147812 */ /* 0x004fe200078ec0ff */
[----:B------:R-:W-:Y:S05]  /*6430*/  WARPSYNC.ALL ;  /* 0x0000000000007948 */ /* 0x000fea0003800000 */
[----:B------:R-:W-:Y:S01]  /*6440*/  R2UR UR4, R34 ;  /* 0x00000000220472ca */ /* 0x000fe200000e0000 */
[----:B------:R-:W-:Y:S01]  /*6450*/  IMAD.SHL.U32 R86, R78, 0x4, RZ ;  /* 0x000000044e567824 */ /* 0x000fe200078e00ff */
[----:B------:R-:W-:Y:S01]  /*6460*/  LOP3.LUT R21, R57, 0xffffe000, RZ, 0xc0, !PT ;  /* 0xffffe00039157812 */ /* 0x000fe200078ec0ff */
[----:B------:R-:W-:Y:S01]  /*6470*/  IMAD.U32 R85, RZ, RZ, UR37 ;  /* 0x00000025ff557e24 */ /* 0x000fe2000f8e00ff */
[----:B------:R-:W-:Y:S01]  /*6480*/  LOP3.LUT R40, R58, 0xffffe000, RZ, 0xc0, !PT ;  /* 0xffffe0003a287812 */ /* 0x000fe200078ec0ff */
[----:B------:R-:W-:Y:S01]  /*6490*/  BSSY.RECONVERGENT B0, `(.L_x_97) ;  /* 0x0000059000007945 */ /* 0x000fe20003800200 */
[----:B-1----:R-:W-:Y:S01]  /*64a0*/  LOP3.LUT R41, R54, 0xffffe000, RZ, 0xc0, !PT ;  /* 0xffffe00036297812 */ /* 0x002fe200078ec0ff */
[----:B------:R-:W-:Y:S01]  /*64b0*/  IMAD R89, R85, 0x800, R72 ;  /* 0x0000080055597824 */ /* 0x000fe200078e0248 */
[----:B------:R-:W-:Y:S01]  /*64c0*/  ISETP.NE.AND P0, PT, R79, RZ, PT ;  /* 0x000000ff4f00720c */ /* 0x000fe20003f05270 */
[----:B------:R-:W-:Y:S03]  /*64d0*/  IMAD.SHL.U32 R85, R77, 0x4, RZ ;  /* 0x000000044d557824 */ /* 0x000fe600078e00ff */
[----:B------:R-:W-:Y:S01]  /*64e0*/  LEA R89, R89, UR36, 0x2 ;  /* 0x0000002459597c11 */ /* 0x000fe2000f8e10ff */
[----:B---3--:R-:W1:Y:S03]  /*64f0*/  LDTM.16dp128bit.x8 R4, tmem[UR4] ;  /* 0x00000004000479ee */ /* 0x008e660008180000 */
[C-C-:B------:R-:W-:Y:S02]  /*6500*/  IADD3 R92, PT, PT, R86.reuse, 0x400, R89.reuse ;  /* 0x00000400565c7810 */ /* 0x140fe40007ffe059 */
[----:B------:R-:W-:Y:S05]  /*6510*/  IADD3 R91, PT, PT, R85, 0x400, R89 ;  /* 0x00000400555b7810 */ /* 0x000fea0007ffe059 */
[----:B------:R-:W-:Y:S02]  /*6520*/  IMAD.IADD R90, R86, 0x1, R91 ;  /* 0x00000001565a7824 */ /* 0x000fe400078e025b */
[C---:B-1----:R-:W-:Y:S01]  /*6530*/  FMUL R0, R33.reuse, R4 ;  /* 0x0000000421007220 */ /* 0x042fe20000400000 */
[C---:B------:R-:W-:Y:S01]  /*6540*/  FMUL R2, R33.reuse, R5 ;  /* 0x0000000521027220 */ /* 0x040fe20000400000 */
[C---:B------:R-:W-:Y:S01]  /*6550*/  FMUL R3, R33.reuse, R6 ;  /* 0x0000000621037220 */ /* 0x040fe20000400000 */
[----:B------:R-:W-:Y:S01]  /*6560*/  FMUL R7, R33, R7 ;  /* 0x0000000721077220 */ /* 0x000fe20000400000 */
[----:B------:R-:W-:Y:S01]  /*6570*/  FFMA R36, R35, R20, R0 ;  /* 0x0000001423247223 */ /* 0x000fe20000000000 */
[----:B------:R-:W-:Y:S01]  /*6580*/  LOP3.LUT R20, R59, 0xffffe000, RZ, 0xc0, !PT ;  /* 0xffffe0003b147812 */ /* 0x000fe200078ec0ff */
[C---:B------:R-:W-:Y:S01]  /*6590*/  FFMA R37, R35.reuse, R21, R2 ;  /* 0x0000001523257223 */ /* 0x040fe20000000002 */
[----:B------:R-:W-:Y:S01]  /*65a0*/  LOP3.LUT R21, R52, 0xffffe000, RZ, 0xc0, !PT ;  /* 0xffffe00034157812 */ /* 0x000fe200078ec0ff */
[----:B------:R-:W-:Y:S01]  /*65b0*/  FFMA R38, R35, R40, R3 ;  /* 0x0000002823267223 */ /* 0x000fe20000000003 */
[----:B------:R-:W-:Y:S01]  /*65c0*/  LOP3.LUT R40, R53, 0xffffe000, RZ, 0xc0, !PT ;  /* 0xffffe00035287812 */ /* 0x000fe200078ec0ff */
[----:B------:R-:W-:Y:S01]  /*65d0*/  FMUL R4, R33, R8 ;  /* 0x0000000821047220 */ /* 0x000fe20000400000 */
[----:B------:R-:W-:Y:S01]  /*65e0*/  F2FP.TF32.F32.PACK_B R36, R36 ;  /* 0x00000024ff24723e */ /* 0x000fe200024050ff */
[----:B------:R-:W-:Y:S01]  /*65f0*/  FFMA R39, R35, R20, R7 ;  /* 0x0000001423277223 */ /* 0x000fe20000000007 */
[----:B------:R-:W-:Y:S01]  /*6600*/  LOP3.LUT R20, R55, 0xffffe000, RZ, 0xc0, !PT ;  /* 0xffffe00037147812 */ /* 0x000fe200078ec0ff */
[C---:B------:R-:W-:Y:S01]  /*6610*/  FMUL R5, R33.reuse, R9 ;  /* 0x0000000921057220 */ /* 0x040fe20000400000 */
[----:B------:R-:W-:Y:S01]  /*6620*/  F2FP.TF32.F32.PACK_B R37, R37 ;  /* 0x00000025ff25723e */ /* 0x000fe200024050ff */
[C---:B------:R-:W-:Y:S01]  /*6630*/  FMUL R6, R33.reuse, R10 ;  /* 0x0000000a21067220 */ /* 0x040fe20000400000 */
[----:B------:R-:W-:Y:S01]  /*6640*/  F2FP.TF32.F32.PACK_B R38, R38 ;  /* 0x00000026ff26723e */ /* 0x000fe200024050ff */
[----:B------:R-:W-:Y:S01]  /*6650*/  FMUL R11, R33, R11 ;  /* 0x0000000b210b7220 */ /* 0x000fe20000400000 */
[----:B------:R-:W-:Y:S01]  /*6660*/  F2FP.TF32.F32.PACK_B R39, R39 ;  /* 0x00000027ff27723e */ /* 0x000fe200024050ff */
[C---:B------:R-:W-:Y:S01]  /*6670*/  FFMA R4, R35.reuse, R21, R4 ;  /* 0x0000001523047223 */ /* 0x040fe20000000004 */
[----:B------:R-:W-:Y:S01]  /*6680*/  LOP3.LUT R21, R48, 0xffffe000, RZ, 0xc0, !PT ;  /* 0xffffe00030157812 */ /* 0x000fe200078ec0ff */
[----:B------:R-:W-:Y:S01]  /*6690*/  FFMA R5, R35, R40, R5 ;  /* 0x0000002823057223 */ /* 0x000fe20000000005 */
[----:B------:R-:W-:Y:S01]  /*66a0*/  LOP3.LUT R40, R51, 0xffffe000, RZ, 0xc0, !PT ;  /* 0xffffe00033287812 */ /* 0x000fe200078ec0ff */
[----:B------:R-:W-:Y:S01]  /*66b0*/  FFMA R6, R35, R41, R6 ;  /* 0x0000002923067223 */ /* 0x000fe20000000006 */
[----:B------:R-:W-:Y:S01]  /*66c0*/  LOP3.LUT R41, R50, 0xffffe000, RZ, 0xc0, !PT ;  /* 0xffffe00032297812 */ /* 0x000fe200078ec0ff */
[----:B------:R-:W-:Y:S01]  /*66d0*/  FMUL R8, R33, R12 ;  /* 0x0000000c21087220 */ /* 0x000fe20000400000 */
[----:B------:R-:W-:Y:S01]  /*66e0*/  F2FP.TF32.F32.PACK_B R4, R4 ;  /* 0x00000004ff04723e */ /* 0x000fe200024050ff */
[----:B------:R-:W-:Y:S01]  /*66f0*/  FFMA R7, R35, R20, R11 ;  /* 0x0000001423077223 */ /* 0x000fe2000000000b */
[----:B------:R-:W-:Y:S01]  /*6700*/  LOP3.LUT R20, R49, 0xffffe000, RZ, 0xc0, !PT ;  /* 0xffffe00031147812 */ /* 0x000fe200078ec0ff */
[----:B------:R-:W-:Y:S01]  /*6710*/  FMUL R9, R33, R13 ;  /* 0x0000000d21097220 */ /* 0x000fe20000400000 */
[----:B------:R-:W-:Y:S01]  /*6720*/  F2FP.TF32.F32.PACK_B R5, R5 ;  /* 0x00000005ff05723e */ /* 0x000fe200024050ff */
[----:B------:R1:W-:Y:S01]  /*6730*/  STSM.16.M88.4 [R89+0x400], R36 ;  /* 0x0004002459007844 */ /* 0x0003e20000000200 */
[----:B------:R-:W-:Y:S01]  /*6740*/  F2FP.TF32.F32.PACK_B R6, R6 ;  /* 0x00000006ff06723e */ /* 0x000fe200024050ff */
[----:B------:R-:W-:Y:S01]  /*6750*/  FFMA R8, R35, R21, R8 ;  /* 0x0000001523087223 */ /* 0x000fe20000000008 */
[----:B------:R-:W-:Y:S01]  /*6760*/  LOP3.LUT R21, R44, 0xffffe000, RZ, 0xc0, !PT ;  /* 0xffffe0002c157812 */ /* 0x000fe200078ec0ff */
[C---:B------:R-:W-:Y:S01]  /*6770*/  FMUL R10, R33.reuse, R14 ;  /* 0x0000000e210a7220 */ /* 0x040fe20000400000 */
[C---:B------:R-:W-:Y:S01]  /*6780*/  FMUL R15, R33.reuse, R15 ;  /* 0x0000000f210f7220 */ /* 0x040fe20000400000 */
[----:B------:R-:W-:Y:S01]  /*6790*/  FMUL R12, R33, R16 ;  /* 0x00000010210c7220 */ /* 0x000fe20000400000 */
[C---:B------:R-:W-:Y:S01]  /*67a0*/  FFMA R9, R35.reuse, R20, R9 ;  /* 0x0000001423097223 */ /* 0x040fe20000000009 */
[C---:B------:R-:W-:Y:S01]  /*67b0*/  FFMA R10, R35.reuse, R41, R10 ;  /* 0x00000029230a7223 */ /* 0x040fe2000000000a */
[C---:B------:R-:W-:Y:S01]  /*67c0*/  FFMA R11, R35.reuse, R40, R15 ;  /* 0x00000028230b7223 */ /* 0x040fe2000000000f */
[----:B------:R-:W-:Y:S01]  /*67d0*/  FFMA R12, R35, R21, R12 ;  /* 0x00000015230c7223 */ /* 0x000fe2000000000c */
[----:B------:R-:W-:Y:S01]  /*67e0*/  LOP3.LUT R20, R45, 0xffffe000, RZ, 0xc0, !PT ;  /* 0xffffe0002d147812 */ /* 0x000fe200078ec0ff */
[C---:B------:R-:W-:Y:S01]  /*67f0*/  FMUL R13, R33.reuse, R17 ;  /* 0x00000011210d7220 */ /* 0x040fe20000400000 */
[----:B------:R-:W-:Y:S01]  /*6800*/  LOP3.LUT R21, R46, 0xffffe000, RZ, 0xc0, !PT ;  /* 0xffffe0002e157812 */ /* 0x000fe200078ec0ff */
[----:B------:R-:W-:Y:S01]  /*6810*/  FMUL R14, R33, R18 ;  /* 0x00000012210e7220 */ /* 0x000fe20000400000 */
[----:B------:R-:W-:Y:S01]  /*6820*/  LOP3.LUT R40, R47, 0xffffe000, RZ, 0xc0, !PT ;  /* 0xffffe0002f287812 */ /* 0x000fe200078ec0ff */
[----:B------:R-:W-:Y:S01]  /*6830*/  FMUL R19, R33, R19 ;  /* 0x0000001321137220 */ /* 0x000fe20000400000 */
[----:B------:R-:W-:Y:S01]  /*6840*/  F2FP.TF32.F32.PACK_B R7, R7 ;  /* 0x00000007ff07723e */ /* 0x000fe200024050ff */
[C---:B------:R-:W-:Y:S01]  /*6850*/  FFMA R13, R35.reuse, R20, R13 ;  /* 0x00000014230d7223 */ /* 0x040fe2000000000d */
[C---:B------:R-:W-:Y:S01]  /*6860*/  FFMA R14, R35.reuse, R21, R14 ;  /* 0x00000015230e7223 */ /* 0x040fe2000000000e */
[----:B------:R-:W-:Y:S01]  /*6870*/  FFMA R15, R35, R40, R19 ;  /* 0x00000028230f7223 */ /* 0x000fe20000000013 */
[----:B------:R-:W-:Y:S01]  /*6880*/  F2FP.TF32.F32.PACK_B R8, R8 ;  /* 0x00000008ff08723e */ /* 0x000fe200024050ff */
[----:B------:R1:W-:Y:S01]  /*6890*/  STSM.16.M88.4 [R92], R4 ;  /* 0x000000045c007844 */ /* 0x0003e20000000200 */
[----:B------:R-:W-:Y:S02]  /*68a0*/  F2FP.TF32.F32.PACK_B R9, R9 ;  /* 0x00000009ff09723e */ /* 0x000fe400024050ff */
[----:B------:R-:W-:Y:S02]  /*68b0*/  F2FP.TF32.F32.PACK_B R10, R10 ;  /* 0x0000000aff0a723e */ /* 0x000fe400024050ff */
[----:B------:R-:W-:Y:S02]  /*68c0*/  F2FP.TF32.F32.PACK_B R11, R11 ;  /* 0x0000000bff0b723e */ /* 0x000fe400024050ff */
[----:B------:R-:W-:Y:S02]  /*68d0*/  F2FP.TF32.F32.PACK_B R12, R12 ;  /* 0x0000000cff0c723e */ /* 0x000fe400024050ff */
[----:B------:R-:W-:Y:S01]  /*68e0*/  F2FP.TF32.F32.PACK_B R13, R13 ;  /* 0x0000000dff0d723e */ /* 0x000fe200024050ff */
[----:B------:R1:W-:Y:S01]  /*68f0*/  STSM.16.M88.4 [R91], R8 ;  /* 0x000000085b007844 */ /* 0x0003e20000000200 */
[----:B------:R-:W-:Y:S02]  /*6900*/  F2FP.TF32.F32.PACK_B R14, R14 ;  /* 0x0000000eff0e723e */ /* 0x000fe400024050ff */
[----:B------:R-:W-:Y:S05]  /*6910*/  F2FP.TF32.F32.PACK_B R15, R15 ;  /* 0x0000000fff0f723e */ /* 0x000fea00024050ff */
[----:B------:R1:W-:Y:S01]  /*6920*/  STSM.16.M88.4 [R90], R12 ;  /* 0x0000000c5a007844 */ /* 0x0003e20000000200 */
[----:B------:R-:W-:Y:S01]  /*6930*/  @!PT LDS RZ, [RZ] ;  /* 0x00000000fffff984 */ /* 0x000fe20000000800 */
[----:B------:R-:W-:Y:S01]  /*6940*/  @!PT LDS RZ, [RZ] ;  /* 0x00000000fffff984 */ /* 0x000fe20000000800 */
[----:B------:R-:W-:Y:S01]  /*6950*/  @!PT LDS RZ, [RZ] ;  /* 0x00000000fffff984 */ /* 0x000fe20000000800 */
[----:B------:R-:W-:Y:S01]  /*6960*/  @!PT LDS RZ, [RZ] ;  /* 0x00000000fffff984 */ /* 0x000fe20000000800 */
[----:B------:R2:W-:Y:S07]  /*6970*/  MEMBAR.ALL.CTA ;  /* 0x0000000000007992 */ /* 0x0005ee0000008000 */
[----:B--2---:R-:W2:Y:S02]  /*6980*/  FENCE.VIEW.ASYNC.S ;  /* 0x00000000000073c6 */ /* 0x004ea40000000000 */
[----:B--2---:R-:W-:Y:S06]  /*6990*/  BAR.SYNC.DEFER_BLOCKING 0x1, 0x80 ;  /* 0x0042000000007b1d */ /* 0x004fec0000010000 */
[----:B------:R-:W-:Y:S05]  /*69a0*/  @P0 BRA `(.L_x_98) ;  /* 0x00000000001c0947 */ /* 0x000fea0003800000 */
[----:B------:R-:W-:Y:S02]  /*69b0*/  ULEA UR5, UR37, UR36, 0xd ;  /* 0x0000002425057291 */ /* 0x000fe4000f8e68ff */
[----:B------:R-:W-:Y:S02]  /*69c0*/  UIADD3 UR4, UP0, UPT, UR54, 0x680, URZ ;  /* 0x0000068036047890 */ /* 0x000fe4000ff1e0ff */
[----:B------:R-:W-:Y:S02]  /*69d0*/  UIADD3 UR44, UPT, UPT, UR5, 0x400, URZ ;  /* 0x00000400052c7890 */ /* 0x000fe4000fffe0ff */
[----:B------:R-:W-:Y:S01]  /*69e0*/  UIADD3.X UR5, UPT, UPT, URZ, UR55, URZ, UP0, !UPT ;  /* 0x00000037ff057290 */ /* 0x000fe200087fe4ff */
[----:B------:R-:W-:Y:S08]  /*69f0*/  UMOV UR47, UR60 ;  /* 0x0000003c002f7c82 */ /* 0x000ff00008000000 */
[----:B------:R2:W-:Y:S02]  /*6a00*/  UTMASTG.3D [UR44], [UR4] ;  /* 0x0000002c040073b5 */ /* 0x0005e40008010000 */
[----:B--2---:R0:W-:Y:S02]  /*6a10*/  UTMACMDFLUSH ;  /* 0x00000000000079b7 */ /* 0x0041e40000000000 */
.L_x_98:
[----:B------:R-:W-:Y:S05]  /*6a20*/  BSYNC.RECONVERGENT B0 ;  /* 0x0000000000007941 */ /* 0x000fea0003800200 */
.L_x_97:
[----:B------:R-:W-:Y:S01]  /*6a30*/  UIADD3 UR39, UPT, UPT, UR37, 0x1, URZ ;  /* 0x0000000125277890 */ /* 0x000fe2000fffe0ff */
[----:B------:R-:W-:Y:S03]  /*6a40*/  BSSY.RECONVERGENT B0, `(.L_x_99) ;  /* 0x0000005000007945 */ /* 0x000fe60003800200 */
[----:B------:R-:W-:Y:S04]  /*6a50*/  UISETP.NE.AND UP0, UPT, UR39, 0x3, UPT ;  /* 0x000000032700788c */ /* 0x000fe8000bf05270 */
[----:B------:R-:W-:Y:S01]  /*6a60*/  USEL UR38, UR39, URZ, UP0 ;  /* 0x000000ff27267287 */ /* 0x000fe20008000000 */
[----:B------:R-:W-:Y:S11]  /*6a70*/  @P0 BRA `(.L_x_100) ;  /* 0x0000000000040947 */ /* 0x000ff60003800000 */
[----:B------:R-:W-:Y:S04]  /*6a80*/  DEPBAR.LE SB0, 0x1 ;  /* 0x000080400000791a */ /* 0x000fe80000000000 */
.L_x_100:
[----:B------:R-:W-:Y:S05]  /*6a90*/  BSYNC.RECONVERGENT B0 ;  /* 0x0000000000007941 */ /* 0x000fea0003800200 */
.L_x_99:
[----:B------:R-:W-:Y:S01]  /*6aa0*/  BAR.SYNC.DEFER_BLOCKING 0x1, 0x80 ;  /* 0x0042000000007b1d */ /* 0x000fe20000010000 */
[----:B------:R-:W-:Y:S01]  /*6ab0*/  ISETP.NE.AND P1, PT, R83, RZ, PT ;  /* 0x000000ff5300720c */ /* 0x000fe20003f25270 */
[----:B------:R-:W-:Y:S01]  /*6ac0*/  UISETP.NE.AND UP0, UPT, UR41, URZ, UPT ;  /* 0x000000ff2900728c */ /* 0x000fe2000bf05270 */
[----:B------:R-:W-:Y:S11]  /*6ad0*/  LEA R2, R43, UR36, 0x3 ;  /* 0x000000242b027c11 */ /* 0x000ff6000f8e18ff */
[----:B------:R-:W-:Y:S01]  /*6ae0*/  @P1 SHF.L.U32 R3, R42, 0x1f, RZ ;  /* 0x0000001f2a031819 */ /* 0x000fe200000006ff */
[----:B------:R-:W-:Y:S06]  /*6af0*/  BRA.U !UP0, `(.L_x_101) ;  /* 0x0000000108247547 */ /* 0x000fec000b800000 */
[----:B-1----:R-:W-:Y:S01]  /*6b00*/  IMAD.U32 R5, RZ, RZ, UR40 ;  /* 0x00000028ff057e24 */ /* 0x002fe2000f8e00ff */
[----:B------:R-:W-:Y:S01]  /*6b10*/  MOV R0, UR53 ;  /* 0x0000003500007c02 */ /* 0x000fe20008000f00 */
[----:B------:R-:W-:Y:S03]  /*6b20*/  UIADD3 UR4, UPT, UPT, UR40, 0x1, URZ ;  /* 0x0000000128047890 */ /* 0x000fe6000fffe0ff */
[----:B------:R-:W-:Y:S01]  /*6b30*/  @P1 LEA R5, R5, UR36, 0x3 ;  /* 0x0000002405051c11 */ /* 0x000fe2000f8e18ff */
[----:B------:R-:W-:Y:S04]  /*6b40*/  UISETP.NE.AND UP0, UPT, UR4, 0x3, UPT ;  /* 0x000000030400788c */ /* 0x000fe8000bf05270 */
[----:B------:R-:W-:Y:S01]  /*6b50*/  @P1 VIADD R5, R5, 0x48 ;  /* 0x0000004805051836 */ /* 0x000fe20000000000 */
[----:B------:R-:W-:Y:S04]  /*6b60*/  USEL UR40, UR4, URZ, UP0 ;  /* 0x000000ff04287287 */ /* 0x000fe80008000000 */
[----:B------:R-:W-:Y:S04]  /*6b70*/  @P1 PRMT R0, R0, 0x654, R5 ;  /* 0x0000065400001816 */ /* 0x000fe80000000005 */
[----:B------:R2:W-:Y:S04]  /*6b80*/  @P1 SYNCS.ARRIVE.TRANS64.RED.A1T0 RZ, [R0+URZ], RZ ;  /* 0x000000ff00ff19a7 */ /* 0x0005e800081004ff */
.L_x_101:
[----:B------:R-:W3:Y:S01]  /*6b90*/  @P1 SYNCS.PHASECHK.TRANS64.TRYWAIT P0, [R2+URZ+0x30], R3 ;  /* 0x00003003020015a7 */ /* 0x000ee200080011ff */
[----:B------:R-:W-:Y:S01]  /*6ba0*/  BSSY B1, `(.L_x_102) ;  /* 0x0000017000017945 */ /* 0x000fe20003800000 */
[----:B---3--:R-:W-:Y:S03]  /*6bb0*/  @P1 SEL R87, RZ, 0x1, !P0 ;  /* 0x00000001ff571807 */ /* 0x008fe60004000000 */
[----:B------:R-:W-:Y:S05]  /*6bc0*/  @!P1 BRA `(.L_x_103) ;  /* 0x0000000000509947 */ /* 0x000fea0003800000 */
[----:B------:R-:W-:Y:S01]  /*6bd0*/  ISETP.NE.AND P1, PT, R88, RZ, PT ;  /* 0x000000ff5800720c */ /* 0x000fe20003f25270 */
[----:B------:R-:W-:Y:S01]  /*6be0*/  BSSY B0, `(.L_x_104) ;  /* 0x000000a000007945 */ /* 0x000fe20003800000 */
[----:B------:R-:W-:Y:S11]  /*6bf0*/  ISETP.NE.AND P0, PT, R87, RZ, PT ;  /* 0x000000ff5700720c */ /* 0x000ff60003f05270 */
[----:B-1----:R-:W-:Y:S05]  /*6c00*/  @P1 IMAD R4, R43, 0x800, R72 ;  /* 0x000008002b041824 */ /* 0x002fea00078e0248 */
[----:B------:R-:W-:Y:S05]  /*6c10*/  @P1 LEA R4, R4, UR36, 0x2 ;  /* 0x0000002404041c11 */ /* 0x000fea000f8e10ff */
[--C-:B------:R-:W-:Y:S02]  /*6c20*/  @P1 IMAD.IADD R3, R85, 0x1, R4.reuse ;  /* 0x0000000155031824 */ /* 0x100fe400078e0204 */
[----:B--2---:R-:W-:Y:S01]  /*6c30*/  @P1 IMAD.IADD R0, R86, 0x1, R4 ;  /* 0x0000000156001824 */ /* 0x004fe200078e0204 */
[----:B------:R-:W-:Y:S06]  /*6c40*/  @P0 BRA `(.L_x_105) ;  /* 0x00000000000c0947 */ /* 0x000fec0003800000 */
[----:B------:R-:W-:Y:S04]  /*6c50*/  SHF.L.U32 R5, R42, 0x1f, RZ ;  /* 0x0000001f2a057819 */ /* 0x000fe800000006ff */
[----:B------:R-:W1:Y:S02]  /*6c60*/  SYNCS.PHASECHK.TRANS64.TRYWAIT P0, [R2+URZ+0x30], R5 ;  /* 0x00003005020075a7 */ /* 0x000e6400080011ff */
[----:B-1----:R-:W-:Y:S05]  /*6c70*/  @!P0 BRA `(.L_x_106) ;  /* 0x0000001400608947 */ /* 0x002fea0003800000 */
.L_x_105:
[----:B------:R-:W-:Y:S05]  /*6c80*/  BSYNC B0 ;  /* 0x0000000000007941 */ /* 0x000fea0003800000 */
.L_x_104:
[----:B------:R-:W-:Y:S11]  /*6c90*/  ISETP.NE.AND P0, PT, R88, RZ, PT ;  /* 0x000000ff5800720c */ /* 0x000ff60003f05270 */
[----:B------:R-:W-:Y:S02]  /*6ca0*/  @!UPT UIADD3 URZ, UPT, UPT, URZ, URZ, URZ ;  /* 0x000000fffffff290 */ /* 0x000fe4000fffe0ff */
[----:B-1----:R-:W-:Y:S01]  /*6cb0*/  @P0 IADD3 R2, PT, PT, R86, R3, RZ ;  /* 0x0000000356020210 */ /* 0x002fe20007ffe0ff */
[----:B------:R-:W-:Y:S05]  /*6cc0*/  @P0 WARPSYNC.ALL ;  /* 0x0000000000000948 */ /* 0x000fea0003800000 */
[----:B------:R3:W4:Y:S04]  /*6cd0*/  @P0 LDSM.16.M88.4 R56, [R4+0x400] ;  /* 0x000400000438083b */ /* 0x0007280000000200 */
[----:B------:R3:W1:Y:S04]  /*6ce0*/  @P0 LDSM.16.M88.4 R52, [R0+0x400] ;  /* 0x000400000034083b */ /* 0x0006680000000200 */
[----:B------:R3:W2:Y:S04]  /*6cf0*/  @P0 LDSM.16.M88.4 R48, [R3+0x400] ;  /* 0x000400000330083b */ /* 0x0006a80000000200 */
[----:B------:R3:W1:Y:S02]  /*6d00*/  @P0 LDSM.16.M88.4 R44, [R2+0x400] ;  /* 0x00040000022c083b */ /* 0x0006640000000200 */
.L_x_103:
[----:B------:R-:W-:Y:S05]  /*6d10*/  BSYNC B1 ;  /* 0x0000000000017941 */ /* 0x000fea0003800000 */
.L_x_102:
[----:B--23--:R-:W-:Y:S05]  /*6d20*/  VIADD R0, R34, 0x20 ;  /* 0x0000002022007836 */ /* 0x00cfea0000000000 */
[----:B------:R-:W-:Y:S04]  /*6d30*/  SHF.R.U32.HI R0, RZ, 0x15, R0 ;  /* 0x00000015ff007819 */ /* 0x000fe80000011600 */
[----:B------:R-:W-:Y:S11]  /*6d40*/  LOP3.LUT P0, RZ, R0, 0x3, R73, 0x48, !PT ;  /* 0x0000000300ff7812 */ /* 0x000ff60007804849 */
[----:B------:R-:W-:Y:S02]  /*6d50*/  @!UPT UIADD3 URZ, UPT, UPT, URZ, URZ, URZ ;  /* 0x000000fffffff290 */ /* 0x000fe4000fffe0ff */
[----:B------:R-:W-:Y:S05]  /*6d60*/  @!P0 BRA `(.L_x_107) ;  /* 0x0000000000408947 */ /* 0x000fea0003800000 */
[----:B------:R-:W2:Y:S01]  /*6d70*/  LDCU.64 UR8, c[0x4][0x70] ;  /* 0x01000e00ff0877ac */ /* 0x000ea20008000a00 */
[----:B------:R-:W-:Y:S01]  /*6d80*/  MOV R3, 0x0 ;  /* 0x0000000000037802 */ /* 0x000fe20000000f00 */
[----:B-1----:R-:W-:Y:S02]  /*6d90*/  HFMA2 R12, -RZ, RZ, 0, 5.9604644775390625e-08 ;  /* 0x00000001ff0c7431 */ /* 0x002fe400000001ff */
[----:B------:R-:W-:Y:S02]  /*6da0*/  IMAD.MOV.U32 R8, RZ, RZ, 0x192 ;  /* 0x00000192ff087424 */ /* 0x000fe400078e00ff */
[----:B------:R-:W-:Y:S01]  /*6db0*/  IMAD.MOV.U32 R13, RZ, RZ, RZ ;  /* 0x000000ffff0d7224 */ /* 0x000fe200078e00ff */
[----:B------:R-:W1:Y:S01]  /*6dc0*/  LDCU.64 UR6, c[0x4][0x78] ;  /* 0x01000f00ff0677ac */ /* 0x000e620008000a00 */
[----:B------:R-:W3:Y:S01]  /*6dd0*/  LDC.64 R2, c[0x4][R3] ;  /* 0x0100000003027b82 */ /* 0x000ee20000000a00 */
[----:B------:R-:W5:Y:S01]  /*6de0*/  LDCU.64 UR4, c[0x4][0x10] ;  /* 0x01000200ff0477ac */ /* 0x000f620008000a00 */
[----:B--2---:R-:W-:Y:S01]  /*6df0*/  MOV R5, UR9 ;  /* 0x0000000900057c02 */ /* 0x004fe20008000f00 */
[----:B------:R-:W-:Y:S01]  /*6e00*/  IMAD.U32 R4, RZ, RZ, UR8 ;  /* 0x00000008ff047e24 */ /* 0x000fe2000f8e00ff */
[----:B-1----:R-:W-:Y:S01]  /*6e10*/  MOV R7, UR7 ;  /* 0x0000000700077c02 */ /* 0x002fe20008000f00 */
[----:B------:R-:W-:Y:S01]  /*6e20*/  IMAD.U32 R6, RZ, RZ, UR6 ;  /* 0x00000006ff067e24 */ /* 0x000fe2000f8e00ff */
[----:B-----5:R-:W-:Y:S01]  /*6e30*/  MOV R11, UR5 ;  /* 0x00000005000b7c02 */ /* 0x020fe20008000f00 */
[----:B------:R-:W-:Y:S02]  /*6e40*/  IMAD.U32 R10, RZ, RZ, UR4 ;  /* 0x00000004ff0a7e24 */ /* 0x000fe4000f8e00ff */
[----:B------:R-:W-:Y:S07]  /*6e50*/  LEPC R20, `(.L_x_107) ;  /* 0x000000001014794e */ /* 0x000fee0000000000 */
[----:B---34-:R-:W-:Y:S05]  /*6e60*/  CALL.ABS.NOINC R2 ;  /* 0x0000000002007343 */ /* 0x018fea0003c00000 */
.L_x_107:
[----:B------:R-:W-:Y:S01]  /*6e70*/  ISETP.NE.AND P0, PT, R79, RZ, PT ;  /* 0x000000ff4f00720c */ /* 0x000fe20003f05270 */
[----:B------:R-:W-:Y:S05]  /*6e80*/  WARPSYNC.ALL ;  /* 0x0000000000007948 */ /* 0x000fea0003800000 */
[----:B------:R-:W-:Y:S01]  /*6e90*/  R2UR UR4, R34 ;  /* 0x00000000220472ca */ /* 0x000fe200000e0000 */
[----:B------:R-:W-:Y:S01]  /*6ea0*/  IMAD.U32 R87, RZ, RZ, UR38 ;  /* 0x00000026ff577e24 */ /* 0x000fe2000f8e00ff */
[----:B----4-:R-:W-:Y:S01]  /*6eb0*/  LOP3.LUT R0, R56, 0xffffe000, RZ, 0xc0, !PT ;  /* 0xffffe00038007812 */ /* 0x010fe200078ec0ff */
[----:B------:R-:W-:Y:S01]  /*6ec0*/  BSSY.RECONVERGENT B0, `(.L_x_108) ;  /* 0x0000060000007945 */ /* 0x000fe20003800200 */
[----:B------:R-:W-:Y:S01]  /*6ed0*/  LOP3.LUT R2, R57, 0xffffe000, RZ, 0xc0, !PT ;  /* 0xffffe00039027812 */ /* 0x000fe200078ec0ff */
[----:B------:R-:W-:Y:S01]  /*6ee0*/  IMAD R87, R87, 0x800, R72 ;  /* 0x0000080057577824 */ /* 0x000fe200078e0248 */
[----:B------:R-:W-:Y:S02]  /*6ef0*/  LOP3.LUT R3, R58, 0xffffe000, RZ, 0xc0, !PT ;  /* 0xffffe0003a037812 */ /* 0x000fe400078ec0ff */
[----:B------:R-:W-:Y:S02]  /*6f00*/  LOP3.LUT R20, R59, 0xffffe000, RZ, 0xc0, !PT ;  /* 0xffffe0003b147812 */ /* 0x000fe400078ec0ff */
[----:B-1----:R-:W-:Y:S02]  /*6f10*/  LOP3.LUT R21, R52, 0xffffe000, RZ, 0xc0, !PT ;  /* 0xffffe00034157812 */ /* 0x002fe400078ec0ff */
[----:B------:R-:W-:Y:S01]  /*6f20*/  LOP3.LUT R36, R53, 0xffffe000, RZ, 0xc0, !PT ;  /* 0xffffe00035247812 */ /* 0x000fe200078ec0ff */
[----:B------:R-:W1:Y:S01]  /*6f30*/  LDTM.16dp128bit.x8 R4, tmem[UR4+0x20] ;  /* 0x00002004000479ee */ /* 0x000e620008180000 */
[----:B------:R-:W-:Y:S01]  /*6f40*/  R2UR UR4, R84 ;  /* 0x00000000540472ca */ /* 0x000fe200000e0000 */
[----:B------:R-:W-:Y:S01]  /*6f50*/  NOP ;  /* 0x0000000000007918 */ /* 0x000fe20000000000 */
[----:B------:R-:W-:Y:S02]  /*6f60*/  LOP3.LUT R37, R54, 0xffffe000, RZ, 0xc0, !PT ;  /* 0xffffe00036257812 */ /* 0x000fe400078ec0ff */
[----:B------:R-:W-:Y:S02]  /*6f70*/  LOP3.LUT R38, R55, 0xffffe000, RZ, 0xc0, !PT ;  /* 0xffffe00037267812 */ /* 0x000fe400078ec0ff */
[----:B------:R-:W-:Y:S02]  /*6f80*/  LOP3.LUT R39, R48, 0xffffe000, RZ, 0xc0, !PT ;  /* 0xffffe00030277812 */ /* 0x000fe400078ec0ff */
[----:B------:R-:W-:Y:S02]  /*6f90*/  LOP3.LUT R40, R49, 0xffffe000, RZ, 0xc0, !PT ;  /* 0xffffe00031287812 */ /* 0x000fe400078ec0ff */
[----:B------:R-:W-:Y:S02]  /*6fa0*/  LOP3.LUT R41, R50, 0xffffe000, RZ, 0xc0, !PT ;  /* 0xffffe00032297812 */ /* 0x000fe400078ec0ff */
[----:B------:R-:W-:Y:S01]  /*6fb0*/  LOP3.LUT R42, R51, 0xffffe000, RZ, 0xc0, !PT ;  /* 0xffffe000332a7812 */ /* 0x000fe200078ec0ff */
[----:B------:R-:W-:Y:S01]  /*6fc0*/  UIADD3 UR4, UPT, UPT, UR4, 0xb0, URZ ;  /* 0x000000b004047890 */ /* 0x000fe2000fffe0ff */
[----:B------:R-:W-:Y:S02]  /*6fd0*/  LOP3.LUT R43, R44, 0xffffe000, RZ, 0xc0, !PT ;  /* 0xffffe0002c2b7812 */ /* 0x000fe400078ec0ff */
[----:B------:R-:W-:Y:S01]  /*6fe0*/  LOP3.LUT R44, R45, 0xffffe000, RZ, 0xc0, !PT ;  /* 0xffffe0002d2c7812 */ /* 0x000fe200078ec0ff */
[----:B------:R-:W-:Y:S01]  /*6ff0*/  UPRMT UR4, UR53, 0x654, UR4 ;  /* 0x0000065435047896 */ /* 0x000fe20008000004 */
[----:B------:R-:W-:Y:S02]  /*7000*/  LEA R87, R87, UR36, 0x2 ;  /* 0x0000002457577c11 */ /* 0x000fe4000f8e10ff */
[----:B------:R-:W-:Y:S02]  /*7010*/  LOP3.LUT R45, R46, 0xffffe000, RZ, 0xc0, !PT ;  /* 0xffffe0002e2d7812 */ /* 0x000fe400078ec0ff */
[----:B------:R-:W-:Y:S01]  /*7020*/  LOP3.LUT R46, R47, 0xffffe000, RZ, 0xc0, !PT ;  /* 0xffffe0002f2e7812 */ /* 0x000fe200078ec0ff */
[C---:B-1----:R-:W-:Y:S01]  /*7030*/  FMUL R4, R33.reuse, R4 ;  /* 0x0000000421047220 */ /* 0x042fe20000400000 */
[C-C-:B------:R-:W-:Y:S01]  /*7040*/  IADD3 R84, PT, PT, R86.reuse, 0x400, R87.reuse ;  /* 0x0000040056547810 */ /* 0x140fe20007ffe057 */
[----:B------:R-:W-:Y:S01]  /*7050*/  FMUL R5, R33, R5 ;  /* 0x0000000521057220 */ /* 0x000fe20000400000 */
[----:B------:R-:W-:Y:S01]  /*7060*/  IADD3 R85, PT, PT, R85, 0x400, R87 ;  /* 0x0000040055557810 */ /* 0x000fe20007ffe057 */
[C---:B------:R-:W-:Y:S01]  /*7070*/  FMUL R6, R33.reuse, R6 ;  /* 0x0000000621067220 */ /* 0x040fe20000400000 */
[----:B------:R-:W-:Y:S01]  /*7080*/  FMUL R7, R33, R7 ;  /* 0x0000000721077220 */ /* 0x000fe20000400000 */
[----:B------:R-:W-:Y:S01]  /*7090*/  FFMA R4, R35, R0, R4 ;  /* 0x0000000023047223 */ /* 0x000fe20000000004 */
[----:B------:R-:W-:Y:S01]  /*70a0*/  FMUL R8, R33, R8 ;  /* 0x0000000821087220 */ /* 0x000fe20000400000 */
[----:B------:R-:W-:Y:S01]  /*70b0*/  FFMA R5, R35, R2, R5 ;  /* 0x0000000223057223 */ /* 0x000fe20000000005 */
[----:B------:R-:W-:Y:S01]  /*70c0*/  FMUL R9, R33, R9 ;  /* 0x0000000921097220 */ /* 0x000fe20000400000 */
[----:B------:R-:W-:Y:S01]  /*70d0*/  FFMA R6, R35, R3, R6 ;  /* 0x0000000323067223 */ /* 0x000fe20000000006 */
[----:B------:R-:W-:Y:S01]  /*70e0*/  F2FP.TF32.F32.PACK_B R4, R4 ;  /* 0x00000004ff04723e */ /* 0x000fe200024050ff */
[----:B------:R-:W-:Y:S01]  /*70f0*/  FMUL R10, R33, R10 ;  /* 0x0000000a210a7220 */ /* 0x000fe20000400000 */
[----:B------:R-:W-:Y:S01]  /*7100*/  F2FP.TF32.F32.PACK_B R5, R5 ;  /* 0x00000005ff05723e */ /* 0x000fe200024050ff */
[----:B------:R-:W-:Y:S01]  /*7110*/  FFMA R7, R35, R20, R7 ;  /* 0x0000001423077223 */ /* 0x000fe20000000007 */
[----:B------:R-:W-:Y:S01]  /*7120*/  FMUL R11, R33, R11 ;  /* 0x0000000b210b7220 */ /* 0x000fe20000400000 */
        /* <DEDUP_REMOVED lines=8> */
[----:B------:R-:W-:Y:S01]  /*71b0*/  F2FP.TF32.F32.PACK_B R6, R6 ;  /* 0x00000006ff06723e */ /* 0x000fe200024050ff */
[----:B------:R-:W-:Y:S01]  /*71c0*/  FFMA R12, R35, R39, R12 ;  /* 0x00000027230c7223 */ /* 0x000fe2000000000c */
[----:B------:R-:W-:Y:S01]  /*71d0*/  F2FP.TF32.F32.PACK_B R7, R7 ;  /* 0x00000007ff07723e */ /* 0x000fe200024050ff */
        /* <DEDUP_REMOVED lines=8> */
[C---:B------:R-:W-:Y:S01]  /*7260*/  FFMA R16, R35.reuse, R43, R16 ;  /* 0x0000002b23107223 */ /* 0x040fe20000000010 */
[----:B------:R-:W-:Y:S01]  /*7270*/  F2FP.TF32.F32.PACK_B R9, R9 ;  /* 0x00000009ff09723e */ /* 0x000fe200024050ff */
[----:B------:R-:W-:Y:S01]  /*7280*/  SYNCS.ARRIVE.TRANS64.RED.A1T0 RZ, [UR4], RZ ;  /* 0x000000ffffff79a7 */ /* 0x000fe20008100404 */
[----:B------:R1:W-:Y:S01]  /*7290*/  STSM.16.M88.4 [R87+0x400], R4 ;  /* 0x0004000457007844 */ /* 0x0003e20000000200 */
[----:B------:R-:W-:Y:S01]  /*72a0*/  F2FP.TF32.F32.PACK_B R10, R10 ;  /* 0x0000000aff0a723e */ /* 0x000fe200024050ff */
[C---:B------:R-:W-:Y:S01]  /*72b0*/  FFMA R17, R35.reuse, R44, R17 ;  /* 0x0000002c23117223 */ /* 0x040fe20000000011 */
[----:B------:R-:W-:Y:S01]  /*72c0*/  F2FP.TF32.F32.PACK_B R11, R11 ;  /* 0x0000000bff0b723e */ /* 0x000fe200024050ff */
[C---:B------:R-:W-:Y:S01]  /*72d0*/  FFMA R18, R35.reuse, R45, R18 ;  /* 0x0000002d23127223 */ /* 0x040fe20000000012 */
[----:B------:R-:W-:Y:S01]  /*72e0*/  FFMA R19, R35, R46, R19 ;  /* 0x0000002e23137223 */ /* 0x000fe20000000013 */
[----:B------:R-:W-:Y:S01]  /*72f0*/  F2FP.TF32.F32.PACK_B R12, R12 ;  /* 0x0000000cff0c723e */ /* 0x000fe200024050ff */
[----:B------:R-:W-:Y:S01]  /*7300*/  IMAD.IADD R86, R86, 0x1, R85 ;  /* 0x0000000156567824 */ /* 0x000fe200078e0255 */
        /* <DEDUP_REMOVED lines=21> */
[----:B------:R-:W-:Y:S02]  /*7460*/  UIADD3 UR9, UPT, UPT, UR45, 0x20, URZ ;  /* 0x000000202d097890 */ /* 0x000fe4000fffe0ff */
[----:B------:R-:W-:Y:S01]  /*7470*/  UIADD3.X UR5, UPT, UPT, URZ, UR55, URZ, UP0, !UPT ;  /* 0x00000037ff057290 */ /* 0x000fe200087fe4ff */
[----:B------:R-:W-:Y:S01]  /*7480*/  UMOV UR10, UR46 ;  /* 0x0000002e000a7c82 */ /* 0x000fe20008000000 */
[----:B------:R-:W-:Y:S07]  /*7490*/  UMOV UR11, UR60 ;  /* 0x0000003c000b7c82 */ /* 0x000fee0008000000 */
[----:B------:R2:W-:Y:S02]  /*74a0*/  UTMASTG.3D [UR8], [UR4] ;  /* 0x00000008040073b5 */ /* 0x0005e40008010000 */
[----:B--2---:R0:W-:Y:S02]  /*74b0*/  UTMACMDFLUSH ;  /* 0x00000000000079b7 */ /* 0x0041e40000000000 */
.L_x_109:
[----:B------:R-:W-:Y:S05]  /*74c0*/  BSYNC.RECONVERGENT B0 ;  /* 0x0000000000007941 */ /* 0x000fea0003800200 */
.L_x_108:
[----:B------:R-:W-:Y:S01]  /*74d0*/  UIADD3 UR4, UPT, UPT, UR38, 0x1, URZ ;  /* 0x0000000126047890 */ /* 0x000fe2000fffe0ff */
[----:B------:R-:W-:Y:S03]  /*74e0*/  BSSY.RECONVERGENT B0, `(.L_x_110) ;  /* 0x0000008000007945 */ /* 0x000fe60003800200 */
[----:B------:R-:W-:Y:S04]  /*74f0*/  UISETP.NE.AND UP0, UPT, UR4, 0x3, UPT ;  /* 0x000000030400788c */ /* 0x000fe8000bf05270 */
[----:B------:R-:W-:Y:S02]  /*7500*/  UISETP.EQ.XOR UP1, UPT, UR39, 0x3, !UP0 ;  /* 0x000000032700788c */ /* 0x000fe4000c722a70 */
[----:B------:R-:W-:Y:S02]  /*7510*/  USEL UR37, UR4, URZ, UP0 ;  /* 0x000000ff04257287 */ /* 0x000fe40008000000 */
[----:B------:R-:W-:Y:S04]  /*7520*/  USEL UR5, URZ, 0x1, !UP1 ;  /* 0x00000001ff057887 */ /* 0x000fe8000c800000 */
[----:B------:R-:W-:Y:S01]  /*7530*/  ULOP3.LUT UR42, UR42, UR5, URZ, 0x3c, !UPT ;  /* 0x000000052a2a7292 */ /* 0x000fe2000f8e3cff */
[----:B------:R-:W-:Y:S11]  /*7540*/  @P0 BRA `(.L_x_111) ;  /* 0x0000000000040947 */ /* 0x000ff60003800000 */
[----:B------:R-:W-:Y:S04]  /*7550*/  DEPBAR.LE SB0, 0x1 ;  /* 0x000080400000791a */ /* 0x000fe80000000000 */
.L_x_111:
[----:B------:R-:W-:Y:S05]  /*7560*/  BSYNC.RECONVERGENT B0 ;  /* 0x0000000000007941 */ /* 0x000fea0003800200 */
.L_x_110:
[----:B------:R-:W-:Y:S01]  /*7570*/  BAR.SYNC.DEFER_BLOCKING 0x1, 0x80 ;  /* 0x0042000000007b1d */ /* 0x000fe20000010000 */
[----:B------:R-:W-:Y:S01]  /*7580*/  UISETP.NE.AND UP0, UPT, UR41, -0x2, UPT ;  /* 0xfffffffe2900788c */ /* 0x000fe2000bf05270 */
[----:B------:R-:W-:Y:S08]  /*7590*/  IADD3 R0, PT, PT, R30, 0x1, RZ ;  /* 0x000000011e007810 */ /* 0x000ff00007ffe0ff */
[----:B------:R-:W-:Y:S05]  /*75a0*/  BRA.U !UP0, `(.L_x_112) ;  /* 0x0000000108287547 */ /* 0x000fea000b800000 */
[----:B------:R-:W-:Y:S01]  /*75b0*/  ISETP.NE.AND P0, PT, R83, RZ, PT ;  /* 0x000000ff5300720c */ /* 0x000fe20003f05270 */
[----:B------:R-:W-:Y:S01]  /*75c0*/  IMAD.U32 R3, RZ, RZ, UR40 ;  /* 0x00000028ff037e24 */ /* 0x000fe2000f8e00ff */
[----:B------:R-:W-:Y:S01]  /*75d0*/  UIADD3 UR4, UPT, UPT, UR40, 0x1, URZ ;  /* 0x0000000128047890 */ /* 0x000fe2000fffe0ff */
[----:B------:R-:W-:Y:S03]  /*75e0*/  IMAD.U32 R2, RZ, RZ, UR53 ;  /* 0x00000035ff027e24 */ /* 0x000fe6000f8e00ff */
[----:B------:R-:W-:Y:S04]  /*75f0*/  UISETP.NE.AND UP0, UPT, UR4, 0x3, UPT ;  /* 0x000000030400788c */ /* 0x000fe8000bf05270 */
[----:B------:R-:W-:Y:S03]  /*7600*/  USEL UR40, UR4, URZ, UP0 ;  /* 0x000000ff04287287 */ /* 0x000fe60008000000 */
[----:B------:R-:W-:Y:S05]  /*7610*/  @P0 LEA R3, R3, UR36, 0x3 ;  /* 0x0000002403030c11 */ /* 0x000fea000f8e18ff */
[----:B------:R-:W-:Y:S05]  /*7620*/  @P0 VIADD R3, R3, 0x48 ;  /* 0x0000004803030836 */ /* 0x000fea0000000000 */
[----:B------:R-:W-:Y:S04]  /*7630*/  @P0 PRMT R2, R2, 0x654, R3 ;  /* 0x0000065402020816 */ /* 0x000fe80000000003 */
[----:B------:R2:W-:Y:S03]  /*7640*/  @P0 SYNCS.ARRIVE.TRANS64.RED.A1T0 RZ, [R2+URZ], RZ ;  /* 0x000000ff02ff09a7 */ /* 0x0005e600081004ff */
.L_x_112:
[----:B------:R-:W-:Y:S01]  /*7650*/  ISETP.NE.AND P2, PT, R80, RZ, PT ;  /* 0x000000ff5000720c */ /* 0x000fe20003f45270 */
[----:B------:R-:W-:Y:S01]  /*7660*/  UIADD3 UR41, UPT, UPT, UR41, 0x2, URZ ;  /* 0x0000000229297890 */ /* 0x000fe2000fffe0ff */
[----:B------:R-:W-:Y:S01]  /*7670*/  ISETP.NE.AND P0, PT, R82, 0x2, PT ;  /* 0x000000025200780c */ /* 0x000fe20003f05270 */
[----:B------:R-:W-:Y:S01]  /*7680*/  IMAD.IADD R20, R29, 0x1, R66 ;  /* 0x000000011d147824 */ /* 0x000fe200078e0242 */
[----:B------:R-:W-:Y:S01]  /*7690*/  ISETP.NE.AND P1, PT, R0, 0x4, PT ;  /* 0x000000040000780c */ /* 0x000fe20003f25270 */
[----:B------:R-:W-:Y:S01]  /*76a0*/  IMAD.IADD R21, R31, 0x1, R68 ;  /* 0x000000011f157824 */ /* 0x000fe200078e0244 */
[----:B--2---:R-:W-:Y:S02]  /*76b0*/  SEL R2, RZ, 0x1, P0 ;  /* 0x00000001ff027807 */ /* 0x004fe40000000000 */
[----:B------:R-:W-:Y:S02]  /*76c0*/  SEL R3, RZ, 0x1, P1 ;  /* 0x00000001ff037807 */ /* 0x000fe40000800000 */
[----:B------:R-:W-:Y:S02]  /*76d0*/  LOP3.LUT R75, R75, R2, RZ, 0x3c, !PT ;  /* 0x000000024b4b7212 */ /* 0x000fe400078e3cff */
[----:B------:R-:W-:Y:S02]  /*76e0*/  LOP3.LUT R76, R76, R3, RZ, 0x3c, !PT ;  /* 0x000000034c4c7212 */ /* 0x000fe400078e3cff */
[----:B------:R-:W-:Y:S02]  /*76f0*/  @P2 R2UR UR60, R74 ;  /* 0x000000004a3c22ca */ /* 0x000fe400000e0000 */
[----:B------:R-:W-:Y:S02]  /*7700*/  SEL R82, R82, RZ, P0 ;  /* 0x000000ff52527207 */ /* 0x000fe40000000000 */
[----:B------:R-:W-:Y:S01]  /*7710*/  SEL R30, R0, RZ, P1 ;  /* 0x000000ff001e7207 */ /* 0x000fe20000800000 */
[----:B------:R-:W-:Y:S10]  /*7720*/  @P2 BRA `(.L_x_113) ;  /* 0xffffffdc00342947 */ /* 0x000ff4000383ffff */
[----:B------:R-:W-:-:S09]  /*7730*/  UISETP.NE.AND UP0, UPT, UR43, URZ, UPT ;  /* 0x000000ff2b00728c */ /* 0x000fd2000bf05270 */
[----:B------:R-:W-:Y:S05]  /*7740*/  BRA.U !UP0, `(.L_x_114) ;  /* 0x0000000108487547 */ /* 0x000fea000b800000 */
[----:B------:R-:W2:Y:S02]  /*7750*/  LDCU.64 UR4, c[0x0][0x890] ;  /* 0x00011200ff0477ac */ /* 0x000ea40008000a00 */
[----:B--2---:R-:W-:-:S04]  /*7760*/  UISETP.NE.U32.AND UP0, UPT, UR4, URZ, UPT ;  /* 0x000000ff0400728c */ /* 0x004fc8000bf05070 */
[----:B------:R-:W-:-:S09]  /*7770*/  UISETP.NE.AND.EX UP0, UPT, UR5, URZ, UPT, UP0 ;  /* 0x000000ff0500728c */ /* 0x000fd2000bf05300 */
[----:B------:R-:W-:Y:S05]  /*7780*/  BRA.U UP0, `(.L_x_115) ;  /* 0x00000001000c7547 */ /* 0x000fea000b800000 */
[----:B------:R-:W-:-:S13]  /*7790*/  FSETP.NEU.AND P0, PT, R35, RZ, PT ;  /* 0x000000ff2300720b */ /* 0x000fda0003f0d000 */
[----:B------:R-:W-:Y:S05]  /*77a0*/  @!P0 EXIT ;  /* 0x000000000000894d */ /* 0x000fea0003800000 */
[----:B------:R-:W-:Y:S05]  /*77b0*/  BRA `(.L_x_114) ;  /* 0x00000000002c7947 */ /* 0x000fea0003800000 */
.L_x_115:
[----:B------:R-:W-:Y:S01]  /*77c0*/  ISETP.NE.AND P0, PT, R81, RZ, PT ;  /* 0x000000ff5100720c */ /* 0x000fe20003f05270 */
[----:B------:R-:W-:-:S12]  /*77d0*/  BSSY.RECONVERGENT B0, `(.L_x_114) ;  /* 0x0000009000007945 */ /* 0x000fd80003800200 */
[----:B------:R-:W-:Y:S05]  /*77e0*/  @P0 BRA `(.L_x_116) ;  /* 0x0000000000140947 */ /* 0x000fea0003800000 */
[----:B------:R-:W2:Y:S02]  /*77f0*/  LDCU.64 UR4, c[0x0][0x888] ;  /* 0x00011100ff0477ac */ /* 0x000ea40008000a00 */
[----:B--2---:R-:W-:-:S04]  /*7800*/  ISETP.NE.U32.AND P0, PT, RZ, UR4, PT ;  /* 0x00000004ff007c0c */ /* 0x004fc8000bf05070 */
[----:B------:R-:W-:-:S13]  /*7810*/  ISETP.NE.AND.EX P0, PT, RZ, UR5, PT, P0 ;  /* 0x00000005ff007c0c */ /* 0x000fda000bf05300 */
[----:B------:R-:W-:Y:S05]  /*7820*/  @!P0 EXIT ;  /* 0x000000000000894d */ /* 0x000fea0003800000 */
[----:B------:R-:W-:Y:S05]  /*7830*/  BRA `(.L_x_117) ;  /* 0x0000000000087947 */ /* 0x000fea0003800000 */
.L_x_116:
[----:B------:R-:W-:-:S13]  /*7840*/  FSETP.NEU.AND P0, PT, R35, RZ, PT ;  /* 0x000000ff2300720b */ /* 0x000fda0003f0d000 */
[----:B------:R-:W-:Y:S05]  /*7850*/  @!P0 EXIT ;  /* 0x000000000000894d */ /* 0x000fea0003800000 */
.L_x_117:
[----:B------:R-:W-:Y:S05]  /*7860*/  BSYNC.RECONVERGENT B0 ;  /* 0x0000000000007941 */ /* 0x000fea0003800200 */
.L_x_114:
[----:B------:R-:W-:Y:S01]  /*7870*/  ULEA UR4, UR40, UR36, 0x3 ;  /* 0x0000002428047291 */ /* 0x000fe2000f8e18ff */
[----:B------:R-:W-:-:S04]  /*7880*/  DEPBAR.LE SB0, 0x0 ;  /* 0x000080000000791a */ /* 0x000fc80000000000 */
[----:B------:R-:W-:-:S04]  /*7890*/  UIADD3 UR4, UPT, UPT, UR4, 0x48, URZ ;  /* 0x0000004804047890 */ /* 0x000fc8000fffe0ff */
[----:B------:R-:W-:-:S09]  /*78a0*/  UPRMT UR4, UR53, 0x654, UR4 ;  /* 0x0000065435047896 */ /* 0x000fd20008000004 */
[----:B------:R-:W-:Y:S01]  /*78b0*/  SYNCS.ARRIVE.TRANS64.RED.A1T0 RZ, [UR4], RZ ;  /* 0x000000ffffff79a7 */ /* 0x000fe20008100404 */
[----:B------:R-:W-:Y:S05]  /*78c0*/  EXIT ;  /* 0x000000000000794d */ /* 0x000fea0003800000 */
.L_x_19:
[----:B--2---:R2:W1:Y:S02]  /*78d0*/  SYNCS.PHASECHK.TRANS64.TRYWAIT P0, [R3+URZ+0xe0], R2 ;  /* 0x0000e002030075a7 */ /* 0x00446400080011ff */
[----:B-1----:R-:W-:Y:S05]  /*78e0*/  @!P0 NANOSLEEP.SYNCS 0x989680 ;  /* 0x009896800000895d */ /* 0x002fea0003900000 */
[----:B------:R-:W1:Y:S02]  /*78f0*/  @!P0 SYNCS.PHASECHK.TRANS64 P0, [R3+URZ+0xe0], R2 ;  /* 0x0000e002030085a7 */ /* 0x000e6400080010ff */
[----:B-1----:R-:W-:Y:S05]  /*7900*/  @!P0 BRA `(.L_x_19) ;  /* 0xfffffffc00f08947 */ /* 0x002fea000383ffff */
[----:B------:R-:W-:Y:S05]  /*7910*/  BRA `(.L_x_118) ;  /* 0xffffff9c00247947 */ /* 0x000fea000383ffff */
.L_x_22:
[----:B-1----:R-:W-:-:S07]  /*7920*/  MOV R2, UR57 ;  /* 0x0000003900027c02 */ /* 0x002fce0008000f00 */
.L_x_119:
[----:B-1----:R1:W2:Y:S02]  /*7930*/  SYNCS.PHASECHK.TRANS64.TRYWAIT P0, [R2+URZ+0x18], R5 ;  /* 0x00001805020075a7 */ /* 0x0022a400080011ff */
[----:B--2---:R-:W-:Y:S05]  /*7940*/  @!P0 NANOSLEEP.SYNCS 0x989680 ;  /* 0x009896800000895d */ /* 0x004fea0003900000 */
[----:B------:R-:W2:Y:S02]  /*7950*/  @!P0 SYNCS.PHASECHK.TRANS64 P0, [R2+URZ+0x18], R5 ;  /* 0x00001805020085a7 */ /* 0x000ea400080010ff */
[----:B--2---:R-:W-:Y:S05]  /*7960*/  @!P0 BRA `(.L_x_119) ;  /* 0xfffffffc00f08947 */ /* 0x004fea000383ffff */
[----:B------:R-:W-:Y:S05]  /*7970*/  BRA `(.L_x_21) ;  /* 0xffffff9c00747947 */ /* 0x000fea000383ffff */
.L_x_30:
[----:B------:R-:W-:-:S07]  /*7980*/  MOV R2, UR57 ;  /* 0x0000003900027c02 */ /* 0x000fce0008000f00 */
.L_x_120:
[----:B-1----:R1:W2:Y:S02]  /*7990*/  SYNCS.PHASECHK.TRANS64.TRYWAIT P0, [R2+URZ+0x18], R5 ;  /* 0x00001805020075a7 */ /* 0x0022a400080011ff */
[----:B--2---:R-:W-:Y:S05]  /*79a0*/  @!P0 NANOSLEEP.SYNCS 0x989680 ;  /* 0x009896800000895d */ /* 0x004fea0003900000 */
[----:B------:R-:W2:Y:S02]  /*79b0*/  @!P0 SYNCS.PHASECHK.TRANS64 P0, [R2+URZ+0x18], R5 ;  /* 0x00001805020085a7 */ /* 0x000ea400080010ff */
[----:B--2---:R-:W-:Y:S05]  /*79c0*/  @!P0 BRA `(.L_x_120) ;  /* 0xfffffffc00f08947 */ /* 0x004fea000383ffff */
[----:B------:R-:W-:Y:S05]  /*79d0*/  BRA `(.L_x_29) ;  /* 0xffffffa000b07947 */ /* 0x000fea000383ffff */
.L_x_36:
[----:B-1----:R1:W2:Y:S02]  /*79e0*/  SYNCS.PHASECHK.TRANS64.TRYWAIT P0, [R2+URZ+0x70], R3 ;  /* 0x00007003020075a7 */ /* 0x0022a400080011ff */
[----:B--2---:R-:W-:Y:S05]  /*79f0*/  @!P0 NANOSLEEP.SYNCS 0x989680 ;  /* 0x009896800000895d */ /* 0x004fea0003900000 */
[----:B------:R-:W2:Y:S02]  /*7a00*/  @!P0 SYNCS.PHASECHK.TRANS64 P0, [R2+URZ+0x70], R3 ;  /* 0x00007003020085a7 */ /* 0x000ea400080010ff */
[----:B--2---:R-:W-:Y:S05]  /*7a10*/  @!P0 BRA `(.L_x_36) ;  /* 0xfffffffc00f08947 */ /* 0x004fea000383ffff */
[----:B------:R-:W-:Y:S05]  /*7a20*/  BRA `(.L_x_121) ;  /* 0xffffffa400cc7947 */ /* 0x000fea000383ffff */
.L_x_40:
[----:B----4-:R-:W-:-:S07]  /*7a30*/  MOV R0, UR4 ;  /* 0x0000000400007c02 */ /* 0x010fce0008000f00 */
.L_x_122:
[----:B-1----:R1:W2:Y:S02]  /*7a40*/  SYNCS.PHASECHK.TRANS64.TRYWAIT P0, [R0+URZ], R3 ;  /* 0x00000003000075a7 */ /* 0x0022a400080011ff */
[----:B--2---:R-:W-:Y:S05]  /*7a50*/  @!P0 NANOSLEEP.SYNCS 0x989680 ;  /* 0x009896800000895d */ /* 0x004fea0003900000 */
[----:B------:R-:W2:Y:S02]  /*7a60*/  @!P0 SYNCS.PHASECHK.TRANS64 P0, [R0+URZ], R3 ;  /* 0x00000003000085a7 */ /* 0x000ea400080010ff */
[----:B--2---:R-:W-:Y:S05]  /*7a70*/  @!P0 BRA `(.L_x_122) ;  /* 0xfffffffc00f08947 */ /* 0x004fea000383ffff */
[----:B------:R-:W-:Y:S05]  /*7a80*/  BRA `(.L_x_123) ;  /* 0xffffffac003c7947 */ /* 0x000fea000383ffff */
.L_x_41:
[----:B----4-:R-:W-:-:S07]  /*7a90*/  MOV R0, UR5 ;  /* 0x0000000500007c02 */ /* 0x010fce0008000f00 */
.L_x_124:
[----:B-1----:R1:W2:Y:S02]  /*7aa0*/  SYNCS.PHASECHK.TRANS64.TRYWAIT P0, [R0+URZ], R3 ;  /* 0x00000003000075a7 */ /* 0x0022a400080011ff */
[----:B--2---:R-:W-:Y:S05]  /*7ab0*/  @!P0 NANOSLEEP.SYNCS 0x989680 ;  /* 0x009896800000895d */ /* 0x004fea0003900000 */
[----:B------:R-:W2:Y:S02]  /*7ac0*/  @!P0 SYNCS.PHASECHK.TRANS64 P0, [R0+URZ], R3 ;  /* 0x00000003000085a7 */ /* 0x000ea400080010ff */
[----:B--2---:R-:W-:Y:S05]  /*7ad0*/  @!P0 BRA `(.L_x_124) ;  /* 0xfffffffc00f08947 */ /* 0x004fea000383ffff */
[----:B------:R-:W-:Y:S05]  /*7ae0*/  BRA `(.L_x_125) ;  /* 0xffffffac00487947 */ /* 0x000fea000383ffff */
.L_x_44:
[----:B-1----:R1:W2:Y:S02]  /*7af0*/  SYNCS.PHASECHK.TRANS64.TRYWAIT P0, [R0+URZ+0xd0], R5 ;  /* 0x0000d005000075a7 */ /* 0x0022a400080011ff */
[----:B--2---:R-:W-:Y:S05]  /*7b00*/  @!P0 NANOSLEEP.SYNCS 0x989680 ;  /* 0x009896800000895d */ /* 0x004fea0003900000 */
[----:B------:R-:W2:Y:S02]  /*7b10*/  @!P0 SYNCS.PHASECHK.TRANS64 P0, [R0+URZ+0xd0], R5 ;  /* 0x0000d005000085a7 */ /* 0x000ea400080010ff */
[----:B--2---:R-:W-:Y:S05]  /*7b20*/  @!P0 BRA `(.L_x_44) ;  /* 0xfffffffc00f08947 */ /* 0x004fea000383ffff */
[----:B------:R-:W-:Y:S05]  /*7b30*/  BRA `(.L_x_126) ;  /* 0xffffffac00a47947 */ /* 0x000fea000383ffff */
.L_x_45:
[----:B------:R-:W-:-:S07]  /*7b40*/  MOV R0, UR4 ;  /* 0x0000000400007c02 */ /* 0x000fce0008000f00 */
.L_x_127:
[----:B-1----:R1:W2:Y:S02]  /*7b50*/  SYNCS.PHASECHK.TRANS64.TRYWAIT P0, [R0+URZ+0x80], R5 ;  /* 0x00008005000075a7 */ /* 0x0022a400080011ff */
[----:B--2---:R-:W-:Y:S05]  /*7b60*/  @!P0 NANOSLEEP.SYNCS 0x989680 ;  /* 0x009896800000895d */ /* 0x004fea0003900000 */
[----:B------:R-:W2:Y:S02]  /*7b70*/  @!P0 SYNCS.PHASECHK.TRANS64 P0, [R0+URZ+0x80], R5 ;  /* 0x00008005000085a7 */ /* 0x000ea400080010ff */
[----:B--2---:R-:W-:Y:S05]  /*7b80*/  @!P0 BRA `(.L_x_127) ;  /* 0xfffffffc00f08947 */ /* 0x004fea000383ffff */
[----:B------:R-:W-:Y:S05]  /*7b90*/  BRA `(.L_x_128) ;  /* 0xffffffac00b47947 */ /* 0x000fea000383ffff */
.L_x_46:
[----:B-1----:R1:W2:Y:S02]  /*7ba0*/  SYNCS.PHASECHK.TRANS64.TRYWAIT P1, [R0+URZ+0x70], R5 ;  /* 0x00007005000075a7 */ /* 0x0022a400080211ff */
[----:B--2---:R-:W-:Y:S05]  /*7bb0*/  @!P1 NANOSLEEP.SYNCS 0x989680 ;  /* 0x009896800000995d */ /* 0x004fea0003900000 */
[----:B------:R-:W2:Y:S02]  /*7bc0*/  @!P1 SYNCS.PHASECHK.TRANS64 P1, [R0+URZ+0x70], R5 ;  /* 0x00007005000095a7 */ /* 0x000ea400080210ff */
[----:B--2---:R-:W-:Y:S05]  /*7bd0*/  @!P1 BRA `(.L_x_46) ;  /* 0xfffffffc00f09947 */ /* 0x004fea000383ffff */
[----:B------:R-:W-:Y:S05]  /*7be0*/  BRA `(.L_x_129) ;  /* 0xffffffac00e47947 */ /* 0x000fea000383ffff */
.L_x_49:
[----:B------:R-:W-:-:S07]  /*7bf0*/  MOV R0, UR4 ;  /* 0x0000000400007c02 */ /* 0x000fce0008000f00 */
.L_x_130:
[----:B-1----:R1:W2:Y:S02]  /*7c00*/  SYNCS.PHASECHK.TRANS64.TRYWAIT P0, [R0+URZ+0x80], R3 ;  /* 0x00008003000075a7 */ /* 0x0022a400080011ff */
[----:B--2---:R-:W-:Y:S05]  /*7c10*/  @!P0 NANOSLEEP.SYNCS 0x989680 ;  /* 0x009896800000895d */ /* 0x004fea0003900000 */
[----:B------:R-:W2:Y:S02]  /*7c20*/  @!P0 SYNCS.PHASECHK.TRANS64 P0, [R0+URZ+0x80], R3 ;  /* 0x00008003000085a7 */ /* 0x000ea400080010ff */
[----:B--2---:R-:W-:Y:S05]  /*7c30*/  @!P0 BRA `(.L_x_130) ;  /* 0xfffffffc00f08947 */ /* 0x004fea000383ffff */
[----:B------:R-:W-:Y:S05]  /*7c40*/  BRA `(.L_x_48) ;  /* 0xffffffb000387947 */ /* 0x000fea000383ffff */
.L_x_56:
[----:B-1----:R1:W2:Y:S02]  /*7c50*/  SYNCS.PHASECHK.TRANS64.TRYWAIT P1, [R0+URZ+0x70], R5 ;  /* 0x00007005000075a7 */ /* 0x0022a400080211ff */
[----:B--2---:R-:W-:Y:S05]  /*7c60*/  @!P1 NANOSLEEP.SYNCS 0x989680 ;  /* 0x009896800000995d */ /* 0x004fea0003900000 */
[----:B------:R-:W2:Y:S02]  /*7c70*/  @!P1 SYNCS.PHASECHK.TRANS64 P1, [R0+URZ+0x70], R5 ;  /* 0x00007005000095a7 */ /* 0x000ea400080210ff */
[----:B--2---:R-:W-:Y:S05]  /*7c80*/  @!P1 BRA `(.L_x_56) ;  /* 0xfffffffc00f09947 */ /* 0x004fea000383ffff */
[----:B------:R-:W-:Y:S05]  /*7c90*/  BRA `(.L_x_131) ;  /* 0xffffffb4009c7947 */ /* 0x000fea000383ffff */
.L_x_57:
[----:B------:R-:W-:-:S07]  /*7ca0*/  MOV R3, UR75 ;  /* 0x0000004b00037c02 */ /* 0x000fce0008000f00 */
.L_x_132:
[----:B-1----:R1:W2:Y:S02]  /*7cb0*/  SYNCS.PHASECHK.TRANS64.TRYWAIT P0, [R3+URZ+0xb0], R0 ;  /* 0x0000b000030075a7 */ /* 0x0022a400080011ff */
[----:B--2---:R-:W-:Y:S05]  /*7cc0*/  @!P0 NANOSLEEP.SYNCS 0x989680 ;  /* 0x009896800000895d */ /* 0x004fea0003900000 */
[----:B------:R-:W2:Y:S02]  /*7cd0*/  @!P0 SYNCS.PHASECHK.TRANS64 P0, [R3+URZ+0xb0], R0 ;  /* 0x0000b000030085a7 */ /* 0x000ea400080010ff */
[----:B--2---:R-:W-:Y:S05]  /*7ce0*/  @!P0 BRA `(.L_x_132) ;  /* 0xfffffffc00f08947 */ /* 0x004fea000383ffff */
[----:B------:R-:W-:Y:S05]  /*7cf0*/  BRA `(.L_x_133) ;  /* 0xffffffb400f07947 */ /* 0x000fea000383ffff */
.L_x_60:
[----:B------:R-:W-:Y:S07]  /*7d00*/  MOV R0, UR5 ;  /* 0x0000000500007c02 */ /* 0x000fee0008000f00 */
.L_x_134:
[----:B-1----:R1:W2:Y:S02]  /*7d10*/  SYNCS.PHASECHK.TRANS64.TRYWAIT P0, [R0+URZ], R3 ;  /* 0x00000003000075a7 */ /* 0x0022a400080011ff */
[----:B--2---:R-:W-:Y:S05]  /*7d20*/  @!P0 NANOSLEEP.SYNCS 0x989680 ;  /* 0x009896800000895d */ /* 0x004fea0003900000 */
[----:B------:R-:W2:Y:S02]  /*7d30*/  @!P0 SYNCS.PHASECHK.TRANS64 P0, [R0+URZ], R3 ;  /* 0x00000003000085a7 */ /* 0x000ea400080010ff */
[----:B--2---:R-:W-:Y:S05]  /*7d40*/  @!P0 BRA `(.L_x_134) ;  /* 0xfffffffc00f08947 */ /* 0x004fea000383ffff */
[----:B------:R-:W-:Y:S05]  /*7d50*/  BRA `(.L_x_59) ;  /* 0xffffffb8000c7947 */ /* 0x000fea000383ffff */
.L_x_63:
[----:B------:R-:W-:-:S07]  /*7d60*/  MOV R0, UR4 ;  /* 0x0000000400007c02 */ /* 0x000fce0008000f00 */
.L_x_135:
[----:B--2---:R2:W3:Y:S02]  /*7d70*/  SYNCS.PHASECHK.TRANS64.TRYWAIT P0, [R0+URZ], R3 ;  /* 0x00000003000075a7 */ /* 0x0044e400080011ff */
[----:B---3--:R-:W-:Y:S05]  /*7d80*/  @!P0 NANOSLEEP.SYNCS 0x989680 ;  /* 0x009896800000895d */ /* 0x008fea0003900000 */
[----:B------:R-:W3:Y:S02]  /*7d90*/  @!P0 SYNCS.PHASECHK.TRANS64 P0, [R0+URZ], R3 ;  /* 0x00000003000085a7 */ /* 0x000ee400080010ff */
[----:B---3--:R-:W-:Y:S05]  /*7da0*/  @!P0 BRA `(.L_x_135) ;  /* 0xfffffffc00f08947 */ /* 0x008fea000383ffff */
[----:B------:R-:W-:Y:S05]  /*7db0*/  BRA `(.L_x_136) ;  /* 0xffffffc000147947 */ /* 0x000fea000383ffff */
.L_x_64:
[----:B------:R-:W-:-:S07]  /*7dc0*/  MOV R0, UR5 ;  /* 0x0000000500007c02 */ /* 0x000fce0008000f00 */
.L_x_137:
[----:B-1----:R1:W2:Y:S02]  /*7dd0*/  SYNCS.PHASECHK.TRANS64.TRYWAIT P0, [R0+URZ], R3 ;  /* 0x00000003000075a7 */ /* 0x0022a400080011ff */
[----:B--2---:R-:W-:Y:S05]  /*7de0*/  @!P0 NANOSLEEP.SYNCS 0x989680 ;  /* 0x009896800000895d */ /* 0x004fea0003900000 */
[----:B------:R-:W2:Y:S02]  /*7df0*/  @!P0 SYNCS.PHASECHK.TRANS64 P0, [R0+URZ], R3 ;  /* 0x00000003000085a7 */ /* 0x000ea400080010ff */
[----:B--2---:R-:W-:Y:S05]  /*7e00*/  @!P0 BRA `(.L_x_137) ;  /* 0xfffffffc00f08947 */ /* 0x004fea000383ffff */
[----:B------:R-:W-:Y:S05]  /*7e10*/  BRA `(.L_x_138) ;  /* 0xffffffc000207947 */ /* 0x000fea000383ffff */
.L_x_65:
[----:B------:R-:W-:-:S07]  /*7e20*/  MOV R0, UR5 ;  /* 0x0000000500007c02 */ /* 0x000fce0008000f00 */
.L_x_139:
[----:B-1----:R1:W2:Y:S02]  /*7e30*/  SYNCS.PHASECHK.TRANS64.TRYWAIT P0, [R0+URZ], R3 ;  /* 0x00000003000075a7 */ /* 0x0022a400080011ff */
[----:B--2---:R-:W-:Y:S05]  /*7e40*/  @!P0 NANOSLEEP.SYNCS 0x989680 ;  /* 0x009896800000895d */ /* 0x004fea0003900000 */
[----:B------:R-:W2:Y:S02]  /*7e50*/  @!P0 SYNCS.PHASECHK.TRANS64 P0, [R0+URZ], R3 ;  /* 0x00000003000085a7 */ /* 0x000ea400080010ff */
[----:B--2---:R-:W-:Y:S05]  /*7e60*/  @!P0 BRA `(.L_x_139) ;  /* 0xfffffffc00f08947 */ /* 0x004fea000383ffff */
[----:B------:R-:W-:Y:S05]  /*7e70*/  BRA `(.L_x_140) ;  /* 0xffffffc0002c7947 */ /* 0x000fea000383ffff */
.L_x_66:
[----:B------:R-:W-:-:S07]  /*7e80*/  MOV R0, UR4 ;  /* 0x0000000400007c02 */ /* 0x000fce0008000f00 */
.L_x_141:
[----:B-1----:R1:W2:Y:S02]  /*7e90*/  SYNCS.PHASECHK.TRANS64.TRYWAIT P0, [R0+URZ], R3 ;  /* 0x00000003000075a7 */ /* 0x0022a400080011ff */
[----:B--2---:R-:W-:Y:S05]  /*7ea0*/  @!P0 NANOSLEEP.SYNCS 0x989680 ;  /* 0x009896800000895d */ /* 0x004fea0003900000 */
[----:B------:R-:W2:Y:S02]  /*7eb0*/  @!P0 SYNCS.PHASECHK.TRANS64 P0, [R0+URZ], R3 ;  /* 0x00000003000085a7 */ /* 0x000ea400080010ff */
[----:B--2---:R-:W-:Y:S05]  /*7ec0*/  @!P0 BRA `(.L_x_141) ;  /* 0xfffffffc00f08947 */ /* 0x004fea000383ffff */
[----:B------:R-:W-:Y:S05]  /*7ed0*/  BRA `(.L_x_142) ;  /* 0xffffffc000387947 */ /* 0x000fea000383ffff */
.L_x_71:
[----:B--2---:R2:W3:Y:S02]  /*7ee0*/  SYNCS.PHASECHK.TRANS64.TRYWAIT P0, [R0+URZ+0x70], R3 ;  /* 0x00007003000075a7 */ /* 0x0044e400080011ff */
[----:B---3--:R-:W-:Y:S05]  /*7ef0*/  @!P0 NANOSLEEP.SYNCS 0x989680 ;  /* 0x009896800000895d */ /* 0x008fea0003900000 */
[----:B------:R-:W3:Y:S02]  /*7f00*/  @!P0 SYNCS.PHASECHK.TRANS64 P0, [R0+URZ+0x70], R3 ;  /* 0x00007003000085a7 */ /* 0x000ee400080010ff */
[----:B---3--:R-:W-:Y:S05]  /*7f10*/  @!P0 BRA `(.L_x_71) ;  /* 0xfffffffc00f08947 */ /* 0x008fea000383ffff */
[----:B------:R-:W-:Y:S05]  /*7f20*/  BRA `(.L_x_143) ;  /* 0xffffffc400387947 */ /* 0x000fea000383ffff */
.L_x_74:
[----:B------:R-:W-:Y:S07]  /*7f30*/  MOV R0, UR13 ;  /* 0x0000000d00007c02 */ /* 0x000fee0008000f00 */
.L_x_144:
[----:B--2---:R2:W3:Y:S02]  /*7f40*/  SYNCS.PHASECHK.TRANS64.TRYWAIT P0, [R0+URZ+0x68], R3 ;  /* 0x00006803000075a7 */ /* 0x0044e400080011ff */
[----:B---3--:R-:W-:Y:S05]  /*7f50*/  @!P0 NANOSLEEP.SYNCS 0x989680 ;  /* 0x009896800000895d */ /* 0x008fea0003900000 */
[----:B------:R-:W3:Y:S02]  /*7f60*/  @!P0 SYNCS.PHASECHK.TRANS64 P0, [R0+URZ+0x68], R3 ;  /* 0x00006803000085a7 */ /* 0x000ee400080010ff */
[----:B---3--:R-:W-:Y:S05]  /*7f70*/  @!P0 BRA `(.L_x_144) ;  /* 0xfffffffc00f08947 */ /* 0x008fea000383ffff */
[----:B------:R-:W-:Y:S05]  /*7f80*/  BRA `(.L_x_73) ;  /* 0xffffffc800187947 */ /* 0x000fea000383ffff */
.L_x_77:
[----:B------:R-:W-:Y:S07]  /*7f90*/  MOV R0, UR4 ;  /* 0x0000000400007c02 */ /* 0x000fee0008000f00 */
.L_x_145:
[----:B-1----:R1:W2:Y:S02]  /*7fa0*/  SYNCS.PHASECHK.TRANS64.TRYWAIT P0, [R0+URZ+0x48], R3 ;  /* 0x00004803000075a7 */ /* 0x0022a400080011ff */
[----:B--2---:R-:W-:Y:S05]  /*7fb0*/  @!P0 NANOSLEEP.SYNCS 0x989680 ;  /* 0x009896800000895d */ /* 0x004fea0003900000 */
[----:B------:R-:W2:Y:S02]  /*7fc0*/  @!P0 SYNCS.PHASECHK.TRANS64 P0, [R0+URZ+0x48], R3 ;  /* 0x00004803000085a7 */ /* 0x000ea400080010ff */
[----:B--2---:R-:W-:Y:S05]  /*7fd0*/  @!P0 BRA `(.L_x_145) ;  /* 0xfffffffc00f08947 */ /* 0x004fea000383ffff */
[----:B------:R-:W-:Y:S05]  /*7fe0*/  BRA `(.L_x_146) ;  /* 0xffffffc800907947 */ /* 0x000fea000383ffff */
.L_x_78:
[----:B------:R-:W-:Y:S07]  /*7ff0*/  MOV R3, UR6 ;  /* 0x0000000600037c02 */ /* 0x000fee0008000f00 */
.L_x_147:
[----:B-1----:R1:W2:Y:S02]  /*8000*/  SYNCS.PHASECHK.TRANS64.TRYWAIT P0, [R3+URZ+0x48], R12 ;  /* 0x0000480c030075a7 */ /* 0x0022a400080011ff */
[----:B--2---:R-:W-:Y:S05]  /*8010*/  @!P0 NANOSLEEP.SYNCS 0x989680 ;  /* 0x009896800000895d */ /* 0x004fea0003900000 */
[----:B------:R-:W2:Y:S02]  /*8020*/  @!P0 SYNCS.PHASECHK.TRANS64 P0, [R3+URZ+0x48], R12 ;  /* 0x0000480c030085a7 */ /* 0x000ea400080010ff */
[----:B--2---:R-:W-:Y:S05]  /*8030*/  @!P0 BRA `(.L_x_147) ;  /* 0xfffffffc00f08947 */ /* 0x004fea000383ffff */
[----:B------:R-:W-:Y:S05]  /*8040*/  BRA `(.L_x_148) ;  /* 0xffffffcc00307947 */ /* 0x000fea000383ffff */
.L_x_80:
[----:B------:R-:W-:-:S07]  /*8050*/  MOV R0, UR4 ;  /* 0x0000000400007c02 */ /* 0x000fce0008000f00 */
.L_x_149:
[----:B-1----:R1:W3:Y:S02]  /*8060*/  SYNCS.PHASECHK.TRANS64.TRYWAIT P0, [R0+URZ], R3 ;  /* 0x00000003000075a7 */ /* 0x0022e400080011ff */
[----:B---3--:R-:W-:Y:S05]  /*8070*/  @!P0 NANOSLEEP.SYNCS 0x989680 ;  /* 0x009896800000895d */ /* 0x008fea0003900000 */
[----:B------:R-:W3:Y:S02]  /*8080*/  @!P0 SYNCS.PHASECHK.TRANS64 P0, [R0+URZ], R3 ;  /* 0x00000003000085a7 */ /* 0x000ee400080010ff */
[----:B---3--:R-:W-:Y:S05]  /*8090*/  @!P0 BRA `(.L_x_149) ;  /* 0xfffffffc00f08947 */ /* 0x008fea000383ffff */
[----:B------:R-:W-:Y:S05]  /*80a0*/  BRA `(.L_x_150) ;  /* 0xffffffcc00bc7947 */ /* 0x000fea000383ffff */
.L_x_81:
[----:B------:R-:W-:-:S07]  /*80b0*/  MOV R0, UR5 ;  /* 0x0000000500007c02 */ /* 0x000fce0008000f00 */
.L_x_151:
[----:B-1----:R1:W3:Y:S02]  /*80c0*/  SYNCS.PHASECHK.TRANS64.TRYWAIT P0, [R0+URZ], R3 ;  /* 0x00000003000075a7 */ /* 0x0022e400080011ff */
[----:B---3--:R-:W-:Y:S05]  /*80d0*/  @!P0 NANOSLEEP.SYNCS 0x989680 ;  /* 0x009896800000895d */ /* 0x008fea0003900000 */
[----:B------:R-:W3:Y:S02]  /*80e0*/  @!P0 SYNCS.PHASECHK.TRANS64 P0, [R0+URZ], R3 ;  /* 0x00000003000085a7 */ /* 0x000ee400080010ff */
[----:B---3--:R-:W-:Y:S05]  /*80f0*/  @!P0 BRA `(.L_x_151) ;  /* 0xfffffffc00f08947 */ /* 0x008fea000383ffff */
[----:B------:R-:W-:Y:S05]  /*8100*/  BRA `(.L_x_152) ;  /* 0xffffffcc00c87947 */ /* 0x000fea000383ffff */
.L_x_83:
[----:B--2---:R2:W4:Y:S02]  /*8110*/  SYNCS.PHASECHK.TRANS64.TRYWAIT P0, [R0+URZ+0x70], R3 ;  /* 0x00007003000075a7 */ /* 0x00452400080011ff */
[----:B----4-:R-:W-:Y:S05]  /*8120*/  @!P0 NANOSLEEP.SYNCS 0x989680 ;  /* 0x009896800000895d */ /* 0x010fea0003900000 */
[----:B------:R-:W4:Y:S02]  /*8130*/  @!P0 SYNCS.PHASECHK.TRANS64 P0, [R0+URZ+0x70], R3 ;  /* 0x00007003000085a7 */ /* 0x000f2400080010ff */
[----:B----4-:R-:W-:Y:S05]  /*8140*/  @!P0 BRA `(.L_x_83) ;  /* 0xfffffffc00f08947 */ /* 0x010fea000383ffff */
[----:B------:R-:W-:Y:S05]  /*8150*/  BRA `(.L_x_153) ;  /* 0xffffffd000bc7947 */ /* 0x000fea000383ffff */
.L_x_93:
[----:B-1----:R1:W3:Y:S02]  /*8160*/  SYNCS.PHASECHK.TRANS64.TRYWAIT P1, [R0+URZ+0x30], R5 ;  /* 0x00003005000075a7 */ /* 0x0022e400080211ff */
[----:B---3--:R-:W-:Y:S05]  /*8170*/  @!P1 NANOSLEEP.SYNCS 0x989680 ;  /* 0x009896800000995d */ /* 0x008fea0003900000 */
[----:B------:R-:W3:Y:S02]  /*8180*/  @!P1 SYNCS.PHASECHK.TRANS64 P1, [R0+URZ+0x30], R5 ;  /* 0x00003005000095a7 */ /* 0x000ee400080210ff */
[----:B---3--:R-:W-:Y:S05]  /*8190*/  @!P1 BRA `(.L_x_93) ;  /* 0xfffffffc00f09947 */ /* 0x008fea000383ffff */
[----:B------:R-:W-:Y:S05]  /*81a0*/  BRA `(.L_x_92) ;  /* 0xffffffdc00cc7947 */ /* 0x000fea000383ffff */
.L_x_95:
[----:B---3--:R3:W4:Y:S02]  /*81b0*/  SYNCS.PHASECHK.TRANS64.TRYWAIT P0, [R84+URZ+0x90], R7 ;  /* 0x00009007540075a7 */ /* 0x00872400080011ff */
[----:B----4-:R-:W-:Y:S05]  /*81c0*/  @!P0 NANOSLEEP.SYNCS 0x989680 ;  /* 0x009896800000895d */ /* 0x010fea0003900000 */
[----:B------:R-:W4:Y:S02]  /*81d0*/  @!P0 SYNCS.PHASECHK.TRANS64 P0, [R84+URZ+0x90], R7 ;  /* 0x00009007540085a7 */ /* 0x000f2400080010ff */
[----:B----4-:R-:W-:Y:S05]  /*81e0*/  @!P0 BRA `(.L_x_95) ;  /* 0xfffffffc00f08947 */ /* 0x010fea000383ffff */
[----:B------:R-:W-:Y:S05]  /*81f0*/  BRA `(.L_x_94) ;  /* 0xffffffe000447947 */ /* 0x000fea000383ffff */
.L_x_106:
[----:B-1----:R1:W2:Y:S02]  /*8200*/  SYNCS.PHASECHK.TRANS64.TRYWAIT P0, [R2+URZ+0x30], R5 ;  /* 0x00003005020075a7 */ /* 0x0022a400080011ff */
[----:B--2---:R-:W-:Y:S05]  /*8210*/  @!P0 NANOSLEEP.SYNCS 0x989680 ;  /* 0x009896800000895d */ /* 0x004fea0003900000 */
[----:B------:R-:W2:Y:S02]  /*8220*/  @!P0 SYNCS.PHASECHK.TRANS64 P0, [R2+URZ+0x30], R5 ;  /* 0x00003005020085a7 */ /* 0x000ea400080010ff */
[----:B--2---:R-:W-:Y:S05]  /*8230*/  @!P0 BRA `(.L_x_106) ;  /* 0xfffffffc00f08947 */ /* 0x004fea000383ffff */
[----:B------:R-:W-:Y:S05]  /*8240*/  BRA `(.L_x_105) ;  /* 0xffffffe8008c7947 */ /* 0x000fea000383ffff */
        .weak           $__internal_0_$__cuda_sm10x_tcgen05_guardrail_trap_col_being_dealloced_not_returned_by_alloc
        .type           $__internal_0_$__cuda_sm10x_tcgen05_guardrail_trap_col_being_dealloced_not_returned_by_alloc,@function
        .size           $__internal_0_$__cuda_sm10x_tcgen05_guardrail_trap_col_being_dealloced_not_returned_by_alloc,($__internal_1_$__cuda_sm10x_tcgen05_guardrail_trap_phase_invalid_during_alloc - $__internal_0_$__cuda_sm10x_tcgen05_guardrail_trap_col_being_dealloced_not_returned_by_alloc)
$__internal_0_$__cuda_sm10x_tcgen05_guardrail_trap_col_being_dealloced_not_returned_by_alloc:
[----:B------:R-:W-:Y:S05]  /*8250*/  BPT.TRAP 0x1 ;  /* 0x000000040000795c */ /* 0x000fea0000300000 */
[----:B------:R-:W-:-:S04]  /*8260*/  HFMA2 R3, -RZ, RZ, 0, 0 ;  /* 0x00000000ff037431 */ /* 0x000fc800000001ff */
[----:B------:R-:W-:Y:S05]  /*8270*/  RET.REL.NODEC R2 `(_ZN7cutlass13device_kernelINS_4gemm6kernel13GemmUniversalIN4cute5tupleIJiiiiEEENS1_10collective13CollectiveMmaINS1_35MainloopSm100TmaUmmaWarpSpecializedILi3ELi2ELi4ENS5_IJNS4_1CILi1EEESB_SB_EEEEENS5_IJNSA_ILi64EEESE_NSA_ILi128EEEEEENS_10tfloat32_tENS5_IJlSB_lEEESH_SI_NS4_8TiledMMAINS4_8MMA_AtomIJNS4_17SM100_MMA_TF32_SSISH_SH_fLi64ELi64ELNS4_4UMMA5MajorE0ELSN_0ELNSM_7ScaleInE0ELSO_0EEEEEENS4_6LayoutISC_NS5_IJNSA_ILi0EEESS_SS_EEEEENS5_IJNS4_10UnderscoreESV_SV_EEEEENS4_13SM90_TMA_LOADENS4_14ComposedLayoutINS4_7SwizzleILi3ELi4ELi3EEENS4_18smem_ptr_flag_bitsILi32EEENSR_INS5_IJNSA_ILi8EEENSA_ILi32EEEEEENS5_IJS15_SB_EEEEEEEvNS4_8identityESY_S19_vS1A_EENS_8epilogue10collective18CollectiveEpilogueINS1C_23Sm100TmaWarpSpecializedILi3ELi2ELi16ELb1ELb0EEEJSG_NS5_IJNSR_ISE_SB_EENSR_IS15_SB_EEEEESH_SI_SH_SI_NS1C_6fusion15FusionCallbacksIS1G_NS1K_17LinearCombinationISH_fSH_fLNS_15FloatRoundStyleE2EEESG_S1J_JEEENS4_5SM1004TMEM4LOAD26SM100_TMEM_LOAD_16dp128b8xESY_S19_NS4_17SM75_U32x4_LDSM_NENS4_14SM90_TMA_STOREES19_NS4_17SM90_U32x4_STSM_NENS4_39AutoVectorizingCopyWithAssumedAlignmentILi128EEEEEEvvEEEEvNT_6ParamsE) ;  /* 0xffffff7c02607950 */ /* 0x000fea0003c3ffff */
        .weak           $__internal_1_$__cuda_sm10x_tcgen05_guardrail_trap_phase_invalid_during_alloc
        .type           $__internal_1_$__cuda_sm10x_tcgen05_guardrail_trap_phase_invalid_during_alloc,@function
        .size           $__internal_1_$__cuda_sm10x_tcgen05_guardrail_trap_phase_invalid_during_alloc,($__internal_2_$__cuda_sm10x_tcgen05_guardrail_trap_unallocated_columns_being_dealloced - $__internal_1_$__cuda_sm10x_tcgen05_guardrail_trap_phase_invalid_during_alloc)
$__internal_1_$__cuda_sm10x_tcgen05_guardrail_trap_phase_invalid_during_alloc:
[----:B------:R-:W-:Y:S05]  /*8280*/  BPT.TRAP 0x1 ;  /* 0x000000040000795c */ /* 0x000fea0000300000 */
[----:B------:R-:W-:-:S04]  /*8290*/  MOV R3, 0x0 ;  /* 0x0000000000037802 */ /* 0x000fc80000000f00 */
[----:B------:R-:W-:Y:S05]  /*82a0*/  RET.REL.NODEC R2 `(_ZN7cutlass13device_kernelINS_4gemm6kernel13GemmUniversalIN4cute5tupleIJiiiiEEENS1_10collective13CollectiveMmaINS1_35MainloopSm100TmaUmmaWarpSpecializedILi3ELi2ELi4ENS5_IJNS4_1CILi1EEESB_SB_EEEEENS5_IJNSA_ILi64EEESE_NSA_ILi128EEEEEENS_10tfloat32_tENS5_IJlSB_lEEESH_SI_NS4_8TiledMMAINS4_8MMA_AtomIJNS4_17SM100_MMA_TF32_SSISH_SH_fLi64ELi64ELNS4_4UMMA5MajorE0ELSN_0ELNSM_7ScaleInE0ELSO_0EEEEEENS4_6LayoutISC_NS5_IJNSA_ILi0EEESS_SS_EEEEENS5_IJNS4_10UnderscoreESV_SV_EEEEENS4_13SM90_TMA_LOADENS4_14ComposedLayoutINS4_7SwizzleILi3ELi4ELi3EEENS4_18smem_ptr_flag_bitsILi32EEENSR_INS5_IJNSA_ILi8EEENSA_ILi32EEEEEENS5_IJS15_SB_EEEEEEEvNS4_8identityESY_S19_vS1A_EENS_8epilogue10collective18CollectiveEpilogueINS1C_23Sm100TmaWarpSpecializedILi3ELi2ELi16ELb1ELb0EEEJSG_NS5_IJNSR_ISE_SB_EENSR_IS15_SB_EEEEESH_SI_SH_SI_NS1C_6fusion15FusionCallbacksIS1G_NS1K_17LinearCombinationISH_fSH_fLNS_15FloatRoundStyleE2EEESG_S1J_JEEENS4_5SM1004TMEM4LOAD26SM100_TMEM_LOAD_16dp128b8xESY_S19_NS4_17SM75_U32x4_LDSM_NENS4_14SM90_TMA_STOREES19_NS4_17SM90_U32x4_STSM_NENS4_39AutoVectorizingCopyWithAssumedAlignmentILi128EEEEEEvvEEEEvNT_6ParamsE) ;  /* 0xffffff7c02547950 */ /* 0x000fea0003c3ffff */
        .weak           $__internal_2_$__cuda_sm10x_tcgen05_guardrail_trap_unallocated_columns_being_dealloced
        .type           $__internal_2_$__cuda_sm10x_tcgen05_guardrail_trap_unallocated_columns_being_dealloced,@function
        .size           $__internal_2_$__cuda_sm10x_tcgen05_guardrail_trap_unallocated_columns_being_dealloced,(.L_x_155 - $__internal_2_$__cuda_sm10x_tcgen05_guardrail_trap_unallocated_columns_being_dealloced)
$__internal_2_$__cuda_sm10x_tcgen05_guardrail_trap_unallocated_columns_being_dealloced:
[----:B------:R-:W-:Y:S05]  /*82b0*/  BPT.TRAP 0x1 ;  /* 0x000000040000795c */ /* 0x000fea0000300000 */
[----:B------:R-:W-:-:S04]  /*82c0*/  HFMA2 R3, -RZ, RZ, 0, 0 ;  /* 0x00000000ff037431 */ /* 0x000fc800000001ff */
[----:B------:R-:W-:Y:S05]  /*82d0*/  RET.REL.NODEC R2 `(_ZN7cutlass13device_kernelINS_4gemm6kernel13GemmUniversalIN4cute5tupleIJiiiiEEENS1_10collective13CollectiveMmaINS1_35MainloopSm100TmaUmmaWarpSpecializedILi3ELi2ELi4ENS5_IJNS4_1CILi1EEESB_SB_EEEEENS5_IJNSA_ILi64EEESE_NSA_ILi128EEEEEENS_10tfloat32_tENS5_IJlSB_lEEESH_SI_NS4_8TiledMMAINS4_8MMA_AtomIJNS4_17SM100_MMA_TF32_SSISH_SH_fLi64ELi64ELNS4_4UMMA5MajorE0ELSN_0ELNSM_7ScaleInE0ELSO_0EEEEEENS4_6LayoutISC_NS5_IJNSA_ILi0EEESS_SS_EEEEENS5_IJNS4_10UnderscoreESV_SV_EEEEENS4_13SM90_TMA_LOADENS4_14ComposedLayoutINS4_7SwizzleILi3ELi4ELi3EEENS4_18smem_ptr_flag_bitsILi32EEENSR_INS5_IJNSA_ILi8EEENSA_ILi32EEEEEENS5_IJS15_SB_EEEEEEEvNS4_8identityESY_S19_vS1A_EENS_8epilogue10collective18CollectiveEpilogueINS1C_23Sm100TmaWarpSpecializedILi3ELi2ELi16ELb1ELb0EEEJSG_NS5_IJNSR_ISE_SB_EENSR_IS15_SB_EEEEESH_SI_SH_SI_NS1C_6fusion15FusionCallbacksIS1G_NS1K_17LinearCombinationISH_fSH_fLNS_15FloatRoundStyleE2EEESG_S1J_JEEENS4_5SM1004TMEM4LOAD26SM100_TMEM_LOAD_16dp128b8xESY_S19_NS4_17SM75_U32x4_LDSM_NENS4_14SM90_TMA_STOREES19_NS4_17SM90_U32x4_STSM_NENS4_39AutoVectorizingCopyWithAssumedAlignmentILi128EEEEEEvvEEEEvNT_6ParamsE) ;  /* 0xffffff7c02487950 */ /* 0x000fea0003c3ffff */
.L_x_154:
[----:B------:R-:W-:-:S00]  /*82e0*/  BRA `(.L_x_154) ;  /* 0xfffffffc00fc7947 */ /* 0x000fc0000383ffff */
[----:B------:R-:W-:-:S00]  /*82f0*/  NOP ;  /* 0x0000000000007918 */ /* 0x000fc00000000000 */
        /* <DEDUP_REMOVED lines=8> */
.L_x_155:


//--------------------- .nv.global.init           --------------------------
	.section	.nv.global.init,"aw",@progbits
.nv.global.init:
	.type		$str$27,@object
	.size		$str$27,($str$28 - $str$27)
$str$27:
        /*0000*/ 	.byte	0x28, 0x61, 0x64, 0x64, 0x72, 0x65, 0x73, 0x73, 0x20, 0x26, 0x20, 0x6d, 0x61, 0x73, 0x6b, 0x29
        /*0010*/ 	.byte	0x20, 0x3d, 0x3d, 0x20, 0x30, 0x00
	.type		$str$28,@object
	.size		$str$28,($str$26 - $str$28)
$str$28:
        /*0016*/ 	.byte	0x2f, 0x74, 0x6d, 0x70, 0x2f, 0x63, 0x75, 0x74, 0x6c, 0x61, 0x73, 0x73, 0x5f, 0x73, 0x77, 0x65
        /*0026*/ 	.byte	0x65, 0x70, 0x5f, 0x73, 0x72, 0x63, 0x2f, 0x69, 0x6e, 0x63, 0x6c, 0x75, 0x64, 0x65, 0x2f, 0x63
        /*0036*/ 	.byte	0x75, 0x74, 0x65, 0x2f, 0x70, 0x6f, 0x69, 0x6e, 0x74, 0x65, 0x72, 0x5f, 0x66, 0x6c, 0x61, 0x67
        /*0046*/ 	.byte	0x67, 0x65, 0x64, 0x2e, 0x68, 0x70, 0x70, 0x00
	.type		$str$26,@object
	.size		$str$26,($str$25 - $str$26)
$str$26:
        /*004e*/ 	.byte	0x2f, 0x74, 0x6d, 0x70, 0x2f, 0x63, 0x75, 0x74, 0x6c, 0x61, 0x73, 0x73, 0x5f, 0x73, 0x77, 0x65
        /*005e*/ 	.byte	0x65, 0x70, 0x5f, 0x73, 0x72, 0x63, 0x2f, 0x69, 0x6e, 0x63, 0x6c, 0x75, 0x64, 0x65, 0x2f, 0x63
        /*006e*/ 	.byte	0x75, 0x74, 0x65, 0x2f, 0x61, 0x74, 0x6f, 0x6d, 0x2f, 0x63, 0x6f, 0x70, 0x79, 0x5f, 0x74, 0x72
        /*007e*/ 	.byte	0x61, 0x69, 0x74, 0x73, 0x5f, 0x73, 0x6d, 0x31, 0x30, 0x30, 0x2e, 0x68, 0x70, 0x70, 0x00
	.type		$str$25,@object
	.size		$str$25,(__unnamed_1 - $str$25)
$str$25:
        /*008d*/ 	.byte	0x28, 0x28, 0x75, 0x69, 0x6e, 0x74, 0x33, 0x32, 0x5f, 0x74, 0x28, 0x74, 0x68, 0x72, 0x65, 0x61
        /*009d*/ 	.byte	0x64, 0x49, 0x64, 0x78, 0x2e, 0x78, 0x29, 0x20, 0x2f, 0x20, 0x33, 0x32, 0x29, 0x20, 0x25, 0x20
        /*00ad*/ 	.byte	0x34, 0x29, 0x20, 0x3d, 0x3d, 0x20, 0x28, 0x28, 0x28, 0x74, 0x6d, 0x65, 0x6d, 0x5f, 0x61, 0x64
        /*00bd*/ 	.byte	0x64, 0x72, 0x20, 0x3e, 0x3e, 0x20, 0x31, 0x36, 0x29, 0x20, 0x2f, 0x20, 0x33, 0x32, 0x29, 0x20
        /*00cd*/ 	.byte	0x25, 0x20, 0x34, 0x29, 0x00
	.type		__unnamed_1,@object
	.size		__unnamed_1,(__unnamed_2 - __unnamed_1)
__unnamed_1:
        /*00d2*/ 	.byte	0x61, 0x75, 0x74, 0x6f, 0x20, 0x63, 0x75, 0x74, 0x65, 0x3a, 0x3a, 0x61, 0x73, 0x5f, 0x70, 0x6f
        /* <DEDUP_REMOVED lines=24> */
        /*0262*/ 	.byte	0x30, 0x34, 0x38, 0x3e, 0x3e, 0x3e, 0x3e, 0x5d, 0x00
	.type		__unnamed_2,@object
	.size		__unnamed_2,(.L_2 - __unnamed_2)
__unnamed_2:
        /* <DEDUP_REMOVED lines=45> */
        /*053b*/ 	.byte	0x3e, 0x3e, 0x3e, 0x5d, 0x00
.L_2:


//--------------------- .nv.shared._ZN7cutlass13device_kernelINS_4gemm6kernel13GemmUniversalIN4cute5tupleIJiiiiEEENS1_10collective13CollectiveMmaINS1_35MainloopSm100TmaUmmaWarpSpecializedILi3ELi2ELi4ENS5_IJNS4_1CILi1EEESB_SB_EEEEENS5_IJNSA_ILi64EEESE_NSA_ILi128EEEEEENS_10tfloat32_tENS5_IJlSB_lEEESH_SI_NS4_8TiledMMAINS4_8MMA_AtomIJNS4_17SM100_MMA_TF32_SSISH_SH_fLi64ELi64ELNS4_4UMMA5MajorE0ELSN_0ELNSM_7ScaleInE0ELSO_0EEEEEENS4_6LayoutISC_NS5_IJNSA_ILi0EEESS_SS_EEEEENS5_IJNS4_10UnderscoreESV_SV_EEEEENS4_13SM90_TMA_LOADENS4_14ComposedLayoutINS4_7SwizzleILi3ELi4ELi3EEENS4_18smem_ptr_flag_bitsILi32EEENSR_INS5_IJNSA_ILi8EEENSA_ILi32EEEEEENS5_IJS15_SB_EEEEEEEvNS4_8identityESY_S19_vS1A_EENS_8epilogue10collective18CollectiveEpilogueINS1C_23Sm100TmaWarpSpecializedILi3ELi2ELi16ELb1ELb0EEEJSG_NS5_IJNSR_ISE_SB_EENSR_IS15_SB_EEEEESH_SI_SH_SI_NS1C_6fusion15FusionCallbacksIS1G_NS1K_17LinearCombinationISH_fSH_fLNS_15FloatRoundStyleE2EEESG_S1J_JEEENS4_5SM1004TMEM4LOAD26SM100_TMEM_LOAD_16dp128b8xESY_S19_NS4_17SM75_U32x4_LDSM_NENS4_14SM90_TMA_STOREES19_NS4_17SM90_U32x4_STSM_NENS4_39AutoVectorizingCopyWithAssumedAlignmentILi128EEEEEEvvEEEEvNT_6ParamsE --------------------------
	.section	.nv.shared._ZN7cutlass13device_kernelINS_4gemm6kernel13GemmUniversalIN4cute5tupleIJiiiiEEENS1_10collective13CollectiveMmaINS1_35MainloopSm100TmaUmmaWarpSpecializedILi3ELi2ELi4ENS5_IJNS4_1CILi1EEESB_SB_EEEEENS5_IJNSA_ILi64EEESE_NSA_ILi128EEEEEENS_10tfloat32_tENS5_IJlSB_lEEESH_SI_NS4_8TiledMMAINS4_8MMA_AtomIJNS4_17SM100_MMA_TF32_SSISH_SH_fLi64ELi64ELNS4_4UMMA5MajorE0ELSN_0ELNSM_7ScaleInE0ELSO_0EEEEEENS4_6LayoutISC_NS5_IJNSA_ILi0EEESS_SS_EEEEENS5_IJNS4_10UnderscoreESV_SV_EEEEENS4_13SM90_TMA_LOADENS4_14ComposedLayoutINS4_7SwizzleILi3ELi4ELi3EEENS4_18smem_ptr_flag_bitsILi32EEENSR_INS5_IJNSA_ILi8EEENSA_ILi32EEEEEENS5_IJS15_SB_EEEEEEEvNS4_8identityESY_S19_vS1A_EENS_8epilogue10collective18CollectiveEpilogueINS1C_23Sm100TmaWarpSpecializedILi3ELi2ELi16ELb1ELb0EEEJSG_NS5_IJNSR_ISE_SB_EENSR_IS15_SB_EEEEESH_SI_SH_SI_NS1C_6fusion15FusionCallbacksIS1G_NS1K_17LinearCombinationISH_fSH_fLNS_15FloatRoundStyleE2EEESG_S1J_JEEENS4_5SM1004TMEM4LOAD26SM100_TMEM_LOAD_16dp128b8xESY_S19_NS4_17SM75_U32x4_LDSM_NENS4_14SM90_TMA_STOREES19_NS4_17SM90_U32x4_STSM_NENS4_39AutoVectorizingCopyWithAssumedAlignmentILi128EEEEEEvvEEEEvNT_6ParamsE,"aw",@nobits
	.sectionflags	@""
	.align	16
	.zero		1024


//--------------------- .nv.shared.reserved.0     --------------------------
	.section	.nv.shared.reserved.0,"aw",@nobits
	.weak		__nv_reservedSMEM_offset_0_alias
	.size		__nv_reservedSMEM_offset_0_alias, 0, 64
	.other		__nv_reservedSMEM_offset_0_alias,@"STO_CUDA_RESERVED_SHARED STV_DEFAULT"
__nv_reservedSMEM_offset_0_alias:
	.zero		0
.nv.shared.reserved.0:
	.zero		64
	.weak		__nv_reservedSMEM_tcgen05_partition
	.type		__nv_reservedSMEM_tcgen05_partition,@object
	.size		__nv_reservedSMEM_tcgen05_partition,(.L_0 - __nv_reservedSMEM_tcgen05_partition)
__nv_reservedSMEM_tcgen05_partition:
	.zero		32
.L_0:


//--------------------- .nv.global                --------------------------
	.section	.nv.global,"aw",@nobits
.nv.global:
	.type		_ZN40_INTERNAL_cd4b6375_4_k_cu_d28e5aa6_344194cute1_E,@object
	.size		_ZN40_INTERNAL_cd4b6375_4_k_cu_d28e5aa6_344194cute1_E,(_ZN40_INTERNAL_cd4b6375_4_k_cu_d28e5aa6_344194cuda3std3__45__cpo6cbeginE - _ZN40_INTERNAL_cd4b6375_4_k_cu_d28e5aa6_344194cute1_E)
_ZN40_INTERNAL_cd4b6375_4_k_cu_d28e5aa6_344194cute1_E:
	.zero		1
	.type		_ZN40_INTERNAL_cd4b6375_4_k_cu_d28e5aa6_344194cuda3std3__45__cpo6cbeginE,@object
	.size		_ZN40_INTERNAL_cd4b6375_4_k_cu_d28e5aa6_344194cuda3std3__45__cpo6cbeginE,(_ZN40_INTERNAL_cd4b6375_4_k_cu_d28e5aa6_344194cuda3std3__48in_placeE - _ZN40_INTERNAL_cd4b6375_4_k_cu_d28e5aa6_344194cuda3std3__45__cpo6cbeginE)
_ZN40_INTERNAL_cd4b6375_4_k_cu_d28e5aa6_344194cuda3std3__45__cpo6cbeginE:
	.zero		1
	.type		_ZN40_INTERNAL_cd4b6375_4_k_cu_d28e5aa6_344194cuda3std3__48in_placeE,@object
	.size		_ZN40_INTERNAL_cd4b6375_4_k_cu_d28e5aa6_344194cuda3std3__48in_placeE,(_ZN40_INTERNAL_cd4b6375_4_k_cu_d28e5aa6_344194cuda3std6ranges3__45__cpo9iter_moveE - _ZN40_INTERNAL_cd4b6375_4_k_cu_d28e5aa6_344194cuda3std3__48in_placeE)
_ZN40_INTERNAL_cd4b6375_4_k_cu_d28e5aa6_344194cuda3std3__48in_placeE:
	.zero		1
	.type		_ZN40_INTERNAL_cd4b6375_4_k_cu_d28e5aa6_344194cuda3std6ranges3__45__cpo9iter_moveE,@object
	.size		_ZN40_INTERNAL_cd4b6375_4_k_cu_d28e5aa6_344194cuda3std6ranges3__45__cpo9iter_moveE,(_ZN40_INTERNAL_cd4b6375_4_k_cu_d28e5aa6_344194cuda3std3__45__cpo5beginE - _ZN40_INTERNAL_cd4b6375_4_k_cu_d28e5aa6_344194cuda3std6ranges3__45__cpo9iter_moveE)
_ZN40_INTERNAL_cd4b6375_4_k_cu_d28e5aa6_344194cuda3std6ranges3__45__cpo9iter_moveE:
	.zero		1
	.type		_ZN40_INTERNAL_cd4b6375_4_k_cu_d28e5aa6_344194cuda3std3__45__cpo5beginE,@object
	.size		_ZN40_INTERNAL_cd4b6375_4_k_cu_d28e5aa6_344194cuda3std3__45__cpo5beginE,(_ZN40_INTERNAL_cd4b6375_4_k_cu_d28e5aa6_344194cuda3std3__442_GLOBAL__N__cd4b6375_4_k_cu_d28e5aa6_344196ignoreE - _ZN40_INTERNAL_cd4b6375_4_k_cu_d28e5aa6_344194cuda3std3__45__cpo5beginE)
_ZN40_INTERNAL_cd4b6375_4_k_cu_d28e5aa6_344194cuda3std3__45__cpo5beginE:
	.zero		1
	.type		_ZN40_INTERNAL_cd4b6375_4_k_cu_d28e5aa6_344194cuda3std3__442_GLOBAL__N__cd4b6375_4_k_cu_d28e5aa6_344196ignoreE,@object
	.size		_ZN40_INTERNAL_cd4b6375_4_k_cu_d28e5aa6_344194cuda3std3__442_GLOBAL__N__cd4b6375_4_k_cu_d28e5aa6_344196ignoreE,(_ZN40_INTERNAL_cd4b6375_4_k_cu_d28e5aa6_344194cute7productE - _ZN40_INTERNAL_cd4b6375_4_k_cu_d28e5aa6_344194cuda3std3__442_GLOBAL__N__cd4b6375_4_k_cu_d28e5aa6_344196ignoreE)
_ZN40_INTERNAL_cd4b6375_4_k_cu_d28e5aa6_344194cuda3std3__442_GLOBAL__N__cd4b6375_4_k_cu_d28e5aa6_344196ignoreE:
	.zero		1
	.type		_ZN40_INTERNAL_cd4b6375_4_k_cu_d28e5aa6_344194cute7productE,@object
	.size		_ZN40_INTERNAL_cd4b6375_4_k_cu_d28e5aa6_344194cute7productE,(_ZN40_INTERNAL_cd4b6375_4_k_cu_d28e5aa6_344194cuda3std3__45__cpo3endE - _ZN40_INTERNAL_cd4b6375_4_k_cu_d28e5aa6_344194cute7productE)
_ZN40_INTERNAL_cd4b6375_4_k_cu_d28e5aa6_344194cute7productE:
	.zero		1
	.type		_ZN40_INTERNAL_cd4b6375_4_k_cu_d28e5aa6_344194cuda3std3__45__cpo3endE,@object
	.size		_ZN40_INTERNAL_cd4b6375_4_k_cu_d28e5aa6_344194cuda3std3__45__cpo3endE,(_ZN40_INTERNAL_cd4b6375_4_k_cu_d28e5aa6_344194cuda3std3__419piecewise_constructE - _ZN40_INTERNAL_cd4b6375_4_k_cu_d28e5aa6_344194cuda3std3__45__cpo3endE)
_ZN40_INTERNAL_cd4b6375_4_k_cu_d28e5aa6_344194cuda3std3__45__cpo3endE:
	.zero		1
	.type		_ZN40_INTERNAL_cd4b6375_4_k_cu_d28e5aa6_344194cuda3std3__419piecewise_constructE,@object
	.size		_ZN40_INTERNAL_cd4b6375_4_k_cu_d28e5aa6_344194cuda3std3__419piecewise_constructE,(_ZN40_INTERNAL_cd4b6375_4_k_cu_d28e5aa6_344194cuda3std3__45__cpo4cendE - _ZN40_INTERNAL_cd4b6375_4_k_cu_d28e5aa6_344194cuda3std3__419piecewise_constructE)
_ZN40_INTERNAL_cd4b6375_4_k_cu_d28e5aa6_344194cuda3std3__419piecewise_constructE:
	.zero		1
	.type		_ZN40_INTERNAL_cd4b6375_4_k_cu_d28e5aa6_344194cuda3std3__45__cpo4cendE,@object
	.size		_ZN40_INTERNAL_cd4b6375_4_k_cu_d28e5aa6_344194cuda3std3__45__cpo4cendE,(_ZN40_INTERNAL_cd4b6375_4_k_cu_d28e5aa6_344194cuda3std6ranges3__45__cpo4swapE - _ZN40_INTERNAL_cd4b6375_4_k_cu_d28e5aa6_344194cuda3std3__45__cpo4cendE)
_ZN40_INTERNAL_cd4b6375_4_k_cu_d28e5aa6_344194cuda3std3__45__cpo4cendE:
	.zero		1
	.type		_ZN40_INTERNAL_cd4b6375_4_k_cu_d28e5aa6_344194cuda3std6ranges3__45__cpo4swapE,@object
	.size		_ZN40_INTERNAL_cd4b6375_4_k_cu_d28e5aa6_344194cuda3std6ranges3__45__cpo4swapE,(.L_10 - _ZN40_INTERNAL_cd4b6375_4_k_cu_d28e5aa6_344194cuda3std6ranges3__45__cpo4swapE)
_ZN40_INTERNAL_cd4b6375_4_k_cu_d28e5aa6_344194cuda3std6ranges3__45__cpo4swapE:
	.zero		1
.L_10:


//--------------------- .nv.constant0._ZN7cutlass13device_kernelINS_4gemm6kernel13GemmUniversalIN4cute5tupleIJiiiiEEENS1_10collective13CollectiveMmaINS1_35MainloopSm100TmaUmmaWarpSpecializedILi3ELi2ELi4ENS5_IJNS4_1CILi1EEESB_SB_EEEEENS5_IJNSA_ILi64EEESE_NSA_ILi128EEEEEENS_10tfloat32_tENS5_IJlSB_lEEESH_SI_NS4_8TiledMMAINS4_8MMA_AtomIJNS4_17SM100_MMA_TF32_SSISH_SH_fLi64ELi64ELNS4_4UMMA5MajorE0ELSN_0ELNSM_7ScaleInE0ELSO_0EEEEEENS4_6LayoutISC_NS5_IJNSA_ILi0EEESS_SS_EEEEENS5_IJNS4_10UnderscoreESV_SV_EEEEENS4_13SM90_TMA_LOADENS4_14ComposedLayoutINS4_7SwizzleILi3ELi4ELi3EEENS4_18smem_ptr_flag_bitsILi32EEENSR_INS5_IJNSA_ILi8EEENSA_ILi32EEEEEENS5_IJS15_SB_EEEEEEEvNS4_8identityESY_S19_vS1A_EENS_8epilogue10collective18CollectiveEpilogueINS1C_23Sm100TmaWarpSpecializedILi3ELi2ELi16ELb1ELb0EEEJSG_NS5_IJNSR_ISE_SB_EENSR_IS15_SB_EEEEESH_SI_SH_SI_NS1C_6fusion15FusionCallbacksIS1G_NS1K_17LinearCombinationISH_fSH_fLNS_15FloatRoundStyleE2EEESG_S1J_JEEENS4_5SM1004TMEM4LOAD26SM100_TMEM_LOAD_16dp128b8xESY_S19_NS4_17SM75_U32x4_LDSM_NENS4_14SM90_TMA_STOREES19_NS4_17SM90_U32x4_STSM_NENS4_39AutoVectorizingCopyWithAssumedAlignmentILi128EEEEEEvvEEEEvNT_6ParamsE --------------------------
	.section	.nv.constant0._ZN7cutlass13device_kernelINS_4gemm6kernel13GemmUniversalIN4cute5tupleIJiiiiEEENS1_10collective13CollectiveMmaINS1_35MainloopSm100TmaUmmaWarpSpecializedILi3ELi2ELi4ENS5_IJNS4_1CILi1EEESB_SB_EEEEENS5_IJNSA_ILi64EEESE_NSA_ILi128EEEEEENS_10tfloat32_tENS5_IJlSB_lEEESH_SI_NS4_8TiledMMAINS4_8MMA_AtomIJNS4_17SM100_MMA_TF32_SSISH_SH_fLi64ELi64ELNS4_4UMMA5MajorE0ELSN_0ELNSM_7ScaleInE0ELSO_0EEEEEENS4_6LayoutISC_NS5_IJNSA_ILi0EEESS_SS_EEEEENS5_IJNS4_10UnderscoreESV_SV_EEEEENS4_13SM90_TMA_LOADENS4_14ComposedLayoutINS4_7SwizzleILi3ELi4ELi3EEENS4_18smem_ptr_flag_bitsILi32EEENSR_INS5_IJNSA_ILi8EEENSA_ILi32EEEEEENS5_IJS15_SB_EEEEEEEvNS4_8identityESY_S19_vS1A_EENS_8epilogue10collective18CollectiveEpilogueINS1C_23Sm100TmaWarpSpecializedILi3ELi2ELi16ELb1ELb0EEEJSG_NS5_IJNSR_ISE_SB_EENSR_IS15_SB_EEEEESH_SI_SH_SI_NS1C_6fusion15FusionCallbacksIS1G_NS1K_17LinearCombinationISH_fSH_fLNS_15FloatRoundStyleE2EEESG_S1J_JEEENS4_5SM1004TMEM4LOAD26SM100_TMEM_LOAD_16dp128b8xESY_S19_NS4_17SM75_U32x4_LDSM_NENS4_14SM90_TMA_STOREES19_NS4_17SM90_U32x4_STSM_NENS4_39AutoVectorizingCopyWithAssumedAlignmentILi128EEEEEEvvEEEEvNT_6ParamsE,"a",@progbits
	.sectionflags	@""
	.align	4
.nv.constant0._ZN7cutlass13device_kernelINS_4gemm6kernel13GemmUniversalIN4cute5tupleIJiiiiEEENS1_10collective13CollectiveMmaINS1_35MainloopSm100TmaUmmaWarpSpecializedILi3ELi2ELi4ENS5_IJNS4_1CILi1EEESB_SB_EEEEENS5_IJNSA_ILi64EEESE_NSA_ILi128EEEEEENS_10tfloat32_tENS5_IJlSB_lEEESH_SI_NS4_8TiledMMAINS4_8MMA_AtomIJNS4_17SM100_MMA_TF32_SSISH_SH_fLi64ELi64ELNS4_4UMMA5MajorE0ELSN_0ELNSM_7ScaleInE0ELSO_0EEEEEENS4_6LayoutISC_NS5_IJNSA_ILi0EEESS_SS_EEEEENS5_IJNS4_10UnderscoreESV_SV_EEEEENS4_13SM90_TMA_LOADENS4_14ComposedLayoutINS4_7SwizzleILi3ELi4ELi3EEENS4_18smem_ptr_flag_bitsILi32EEENSR_INS5_IJNSA_ILi8EEENSA_ILi32EEEEEENS5_IJS15_SB_EEEEEEEvNS4_8identityESY_S19_vS1A_EENS_8epilogue10collective18CollectiveEpilogueINS1C_23Sm100TmaWarpSpecializedILi3ELi2ELi16ELb1ELb0EEEJSG_NS5_IJNSR_ISE_SB_EENSR_IS15_SB_EEEEESH_SI_SH_SI_NS1C_6fusion15FusionCallbacksIS1G_NS1K_17LinearCombinationISH_fSH_fLNS_15FloatRoundStyleE2EEESG_S1J_JEEENS4_5SM1004TMEM4LOAD26SM100_TMEM_LOAD_16dp128b8xESY_S19_NS4_17SM75_U32x4_LDSM_NENS4_14SM90_TMA_STOREES19_NS4_17SM90_U32x4_STSM_NENS4_39AutoVectorizingCopyWithAssumedAlignmentILi128EEEEEEvvEEEEvNT_6ParamsE:
	.zero		2944


//--------------------- SYMBOLS --------------------------

	.type		.nv.reservedSmem.offset0,@object
	.size		.nv.reservedSmem.offset0,0x4
	.type		.nv.reservedSmem.cap,@object
	.size		.nv.reservedSmem.cap,0x4
	.type		__assertfail,@function
